//
// Generated by NVIDIA NVVM Compiler
//
// Compiler Build ID: CL-36424714
// Cuda compilation tools, release 13.0, V13.0.88
// Based on NVVM 20.0.0
//

.version 9.0
.target sm_100
.address_size 64

	// .globl	main_kernel
// _ZZ11main_kernelE15PadInput_shared has been demoted
// _ZZ11main_kernelE13weight_shared has been demoted

.visible .entry main_kernel(
	.param .u64 .ptr .align 1 main_kernel_param_0,
	.param .u64 .ptr .align 1 main_kernel_param_1,
	.param .u64 .ptr .align 1 main_kernel_param_2
)
.maxntid 48
{
	.reg .pred 	%p<34>;
	.reg .b16 	%rs<3176>;
	.reg .b32 	%r<253>;
	.reg .b32 	%f<2>;
	.reg .b64 	%rd<23>;
	// demoted variable
	.shared .align 2 .b8 _ZZ11main_kernelE15PadInput_shared[9216];
	// demoted variable
	.shared .align 2 .b8 _ZZ11main_kernelE13weight_shared[12288];
	ld.param.u64 	%rd3, [main_kernel_param_0];
	ld.param.u64 	%rd5, [main_kernel_param_1];
	ld.param.u64 	%rd4, [main_kernel_param_2];
	cvta.to.global.u64 	%rd1, %rd5;
	mov.f32 	%f1, 0f00000000;
	// begin inline asm
	{  cvt.rn.f16.f32 %rs3172, %f1;}

	// end inline asm
	mov.u32 	%r1, %ctaid.x;
	shr.u32 	%r79, %r1, 1;
	and.b32  	%r2, %r79, 1073741820;
	mov.u32 	%r3, %tid.x;
	setp.gt.u32 	%p4, %r3, 23;
	selp.u32 	%r4, 1, 0, %p4;
	or.b32  	%r5, %r2, %r4;
	setp.eq.s32 	%p5, %r5, 0;
	@%p5 bra 	$L__BB0_4;
	shl.b32 	%r80, %r1, 2;
	and.b32  	%r81, %r80, 28;
	add.s32 	%r82, %r3, -24;
	setp.lt.u32 	%p6, %r3, 24;
	selp.b32 	%r6, %r3, %r82, %p6;
	shr.u32 	%r7, %r6, 2;
	or.b32  	%r83, %r7, %r81;
	setp.eq.s32 	%p7, %r83, 0;
	@%p7 bra 	$L__BB0_4;
	and.b32  	%r8, %r1, 7;
	add.s32 	%r86, %r81, %r7;
	setp.gt.u32 	%p8, %r86, 32;
	@%p8 bra 	$L__BB0_4;
	setp.gt.u32 	%p9, %r3, 23;
	shl.b32 	%r87, %r1, 10;
	and.b32  	%r88, %r87, 2147475456;
	shl.b32 	%r89, %r8, 8;
	shl.b32 	%r90, %r6, 4;
	and.b32  	%r91, %r90, 448;
	shl.b32 	%r92, %r3, 3;
	and.b32  	%r93, %r92, 24;
	selp.b32 	%r94, -64, -2112, %p9;
	add.s32 	%r95, %r94, %r88;
	add.s32 	%r96, %r95, %r89;
	or.b32  	%r97, %r96, %r93;
	add.s32 	%r98, %r97, %r91;
	mul.wide.s32 	%rd6, %r98, 2;
	add.s64 	%rd7, %rd1, %rd6;
	ld.global.nc.v4.u32 	{%r227, %r228, %r229, %r230}, [%rd7];
	bra.uni 	$L__BB0_5;
$L__BB0_4:
	cvt.u32.u16 	%r99, %rs3172;
	shl.b32 	%r100, %r99, 16;
	or.b32  	%r227, %r100, %r99;
	mov.u32 	%r228, %r227;
	mov.u32 	%r229, %r227;
	mov.u32 	%r230, %r227;
$L__BB0_5:
	shl.b32 	%r101, %r3, 4;
	mov.u32 	%r102, _ZZ11main_kernelE15PadInput_shared;
	add.s32 	%r18, %r102, %r101;
	st.shared.v4.u32 	[%r18], {%r227, %r228, %r229, %r230};
	shl.b32 	%r103, %r1, 2;
	and.b32  	%r104, %r103, 28;
	add.s32 	%r105, %r3, -24;
	setp.lt.u32 	%p10, %r3, 24;
	selp.b32 	%r19, %r3, %r105, %p10;
	shr.u32 	%r20, %r19, 2;
	or.b32  	%r21, %r20, %r104;
	setp.eq.s32 	%p11, %r21, 0;
	@%p11 bra 	$L__BB0_8;
	and.b32  	%r22, %r1, 7;
	add.s32 	%r108, %r104, %r20;
	setp.gt.u32 	%p12, %r108, 32;
	@%p12 bra 	$L__BB0_8;
	setp.gt.u32 	%p13, %r3, 23;
	shl.b32 	%r109, %r1, 10;
	and.b32  	%r110, %r109, 2147475456;
	shl.b32 	%r111, %r22, 8;
	shl.b32 	%r112, %r19, 4;
	and.b32  	%r113, %r112, 448;
	shl.b32 	%r114, %r3, 3;
	and.b32  	%r115, %r114, 24;
	selp.b32 	%r116, 4032, 1984, %p13;
	or.b32  	%r117, %r116, %r110;
	add.s32 	%r118, %r117, %r111;
	or.b32  	%r119, %r118, %r115;
	add.s32 	%r120, %r119, %r113;
	mul.wide.u32 	%rd8, %r120, 2;
	add.s64 	%rd9, %rd1, %rd8;
	ld.global.nc.v4.u32 	{%r231, %r232, %r233, %r234}, [%rd9];
	bra.uni 	$L__BB0_9;
$L__BB0_8:
	cvt.u32.u16 	%r121, %rs3172;
	shl.b32 	%r122, %r121, 16;
	or.b32  	%r231, %r122, %r121;
	mov.u32 	%r232, %r231;
	mov.u32 	%r233, %r231;
	mov.u32 	%r234, %r231;
$L__BB0_9:
	setp.eq.s32 	%p14, %r21, 0;
	st.shared.v4.u32 	[%r18+768], {%r231, %r232, %r233, %r234};
	add.s32 	%r123, %r2, %r4;
	setp.gt.u32 	%p15, %r123, 28;
	or.pred  	%p1, %p15, %p14;
	@%p1 bra 	$L__BB0_12;
	and.b32  	%r32, %r1, 7;
	add.s32 	%r126, %r104, %r20;
	setp.gt.u32 	%p16, %r126, 32;
	@%p16 bra 	$L__BB0_12;
	setp.gt.u32 	%p17, %r3, 23;
	shl.b32 	%r127, %r1, 10;
	and.b32  	%r128, %r127, 2147475456;
	shl.b32 	%r129, %r32, 8;
	shl.b32 	%r130, %r19, 4;
	and.b32  	%r131, %r130, 448;
	shl.b32 	%r132, %r3, 3;
	and.b32  	%r133, %r132, 24;
	selp.b32 	%r134, 8128, 6080, %p17;
	or.b32  	%r135, %r134, %r128;
	add.s32 	%r136, %r135, %r129;
	or.b32  	%r137, %r136, %r133;
	add.s32 	%r138, %r137, %r131;
	mul.wide.u32 	%rd10, %r138, 2;
	add.s64 	%rd11, %rd1, %rd10;
	ld.global.nc.v4.u32 	{%r235, %r236, %r237, %r238}, [%rd11];
	bra.uni 	$L__BB0_13;
$L__BB0_12:
	cvt.u32.u16 	%r139, %rs3172;
	shl.b32 	%r140, %r139, 16;
	or.b32  	%r235, %r140, %r139;
	mov.u32 	%r236, %r235;
	mov.u32 	%r237, %r235;
	mov.u32 	%r238, %r235;
$L__BB0_13:
	setp.eq.s32 	%p18, %r21, 0;
	setp.eq.s32 	%p19, %r5, 0;
	st.shared.v4.u32 	[%r18+1536], {%r235, %r236, %r237, %r238};
	shl.b32 	%r141, %r3, 1;
	mov.u32 	%r142, _ZZ11main_kernelE13weight_shared;
	add.s32 	%r42, %r142, %r141;
	cvta.to.global.u64 	%rd12, %rd4;
	mul.wide.u32 	%rd13, %r3, 2;
	add.s64 	%rd2, %rd12, %rd13;
	ld.global.nc.u16 	%rs20, [%rd2];
	st.shared.u16 	[%r42], %rs20;
	ld.global.nc.u16 	%rs21, [%rd2+96];
	st.shared.u16 	[%r42+96], %rs21;
	ld.global.nc.u16 	%rs22, [%rd2+384];
	st.shared.u16 	[%r42+192], %rs22;
	ld.global.nc.u16 	%rs23, [%rd2+480];
	st.shared.u16 	[%r42+288], %rs23;
	ld.global.nc.u16 	%rs24, [%rd2+768];
	st.shared.u16 	[%r42+384], %rs24;
	ld.global.nc.u16 	%rs25, [%rd2+864];
	st.shared.u16 	[%r42+480], %rs25;
	ld.global.nc.u16 	%rs26, [%rd2+1152];
	st.shared.u16 	[%r42+576], %rs26;
	ld.global.nc.u16 	%rs27, [%rd2+1248];
	st.shared.u16 	[%r42+672], %rs27;
	ld.global.nc.u16 	%rs28, [%rd2+1536];
	st.shared.u16 	[%r42+768], %rs28;
	ld.global.nc.u16 	%rs29, [%rd2+1632];
	st.shared.u16 	[%r42+864], %rs29;
	ld.global.nc.u16 	%rs30, [%rd2+1920];
	st.shared.u16 	[%r42+960], %rs30;
	ld.global.nc.u16 	%rs31, [%rd2+2016];
	st.shared.u16 	[%r42+1056], %rs31;
	ld.global.nc.u16 	%rs32, [%rd2+2304];
	st.shared.u16 	[%r42+1152], %rs32;
	ld.global.nc.u16 	%rs33, [%rd2+2400];
	st.shared.u16 	[%r42+1248], %rs33;
	ld.global.nc.u16 	%rs34, [%rd2+2688];
	st.shared.u16 	[%r42+1344], %rs34;
	ld.global.nc.u16 	%rs35, [%rd2+2784];
	st.shared.u16 	[%r42+1440], %rs35;
	ld.global.nc.u16 	%rs36, [%rd2+3072];
	st.shared.u16 	[%r42+1536], %rs36;
	ld.global.nc.u16 	%rs37, [%rd2+3168];
	st.shared.u16 	[%r42+1632], %rs37;
	ld.global.nc.u16 	%rs38, [%rd2+3456];
	st.shared.u16 	[%r42+1728], %rs38;
	ld.global.nc.u16 	%rs39, [%rd2+3552];
	st.shared.u16 	[%r42+1824], %rs39;
	ld.global.nc.u16 	%rs40, [%rd2+3840];
	st.shared.u16 	[%r42+1920], %rs40;
	ld.global.nc.u16 	%rs41, [%rd2+3936];
	st.shared.u16 	[%r42+2016], %rs41;
	ld.global.nc.u16 	%rs42, [%rd2+4224];
	st.shared.u16 	[%r42+2112], %rs42;
	ld.global.nc.u16 	%rs43, [%rd2+4320];
	st.shared.u16 	[%r42+2208], %rs43;
	ld.global.nc.u16 	%rs44, [%rd2+4608];
	st.shared.u16 	[%r42+2304], %rs44;
	ld.global.nc.u16 	%rs45, [%rd2+4704];
	st.shared.u16 	[%r42+2400], %rs45;
	ld.global.nc.u16 	%rs46, [%rd2+4992];
	st.shared.u16 	[%r42+2496], %rs46;
	ld.global.nc.u16 	%rs47, [%rd2+5088];
	st.shared.u16 	[%r42+2592], %rs47;
	ld.global.nc.u16 	%rs48, [%rd2+5376];
	st.shared.u16 	[%r42+2688], %rs48;
	ld.global.nc.u16 	%rs49, [%rd2+5472];
	st.shared.u16 	[%r42+2784], %rs49;
	ld.global.nc.u16 	%rs50, [%rd2+5760];
	st.shared.u16 	[%r42+2880], %rs50;
	ld.global.nc.u16 	%rs51, [%rd2+5856];
	st.shared.u16 	[%r42+2976], %rs51;
	// begin inline asm
	cp.async.commit_group;
	// end inline asm
	or.pred  	%p20, %p19, %p18;
	@%p20 bra 	$L__BB0_16;
	and.b32  	%r43, %r1, 7;
	add.s32 	%r145, %r104, %r20;
	setp.gt.u32 	%p21, %r145, 32;
	@%p21 bra 	$L__BB0_16;
	setp.gt.u32 	%p22, %r3, 23;
	shl.b32 	%r146, %r1, 10;
	and.b32  	%r147, %r146, 2147475456;
	shl.b32 	%r148, %r43, 8;
	shl.b32 	%r149, %r19, 4;
	and.b32  	%r150, %r149, 448;
	shl.b32 	%r151, %r3, 3;
	and.b32  	%r152, %r151, 24;
	selp.b32 	%r153, -32, -2080, %p22;
	add.s32 	%r154, %r153, %r147;
	add.s32 	%r155, %r154, %r148;
	or.b32  	%r156, %r155, %r152;
	add.s32 	%r157, %r156, %r150;
	mul.wide.s32 	%rd14, %r157, 2;
	add.s64 	%rd15, %rd1, %rd14;
	ld.global.nc.v4.u32 	{%r239, %r240, %r241, %r242}, [%rd15];
	bra.uni 	$L__BB0_17;
$L__BB0_16:
	cvt.u32.u16 	%r158, %rs3172;
	shl.b32 	%r159, %r158, 16;
	or.b32  	%r239, %r159, %r158;
	mov.u32 	%r240, %r239;
	mov.u32 	%r241, %r239;
	mov.u32 	%r242, %r239;
$L__BB0_17:
	setp.eq.s32 	%p23, %r21, 0;
	st.shared.v4.u32 	[%r18+2304], {%r239, %r240, %r241, %r242};
	@%p23 bra 	$L__BB0_20;
	and.b32  	%r53, %r1, 7;
	add.s32 	%r162, %r104, %r20;
	setp.gt.u32 	%p24, %r162, 32;
	@%p24 bra 	$L__BB0_20;
	setp.gt.u32 	%p25, %r3, 23;
	shl.b32 	%r163, %r1, 10;
	and.b32  	%r164, %r163, 2147475456;
	shl.b32 	%r165, %r53, 8;
	shl.b32 	%r166, %r19, 4;
	and.b32  	%r167, %r166, 448;
	shl.b32 	%r168, %r3, 3;
	and.b32  	%r169, %r168, 24;
	selp.b32 	%r170, 4064, 2016, %p25;
	or.b32  	%r171, %r170, %r164;
	add.s32 	%r172, %r171, %r165;
	or.b32  	%r173, %r172, %r169;
	add.s32 	%r174, %r173, %r167;
	mul.wide.u32 	%rd16, %r174, 2;
	add.s64 	%rd17, %rd1, %rd16;
	ld.global.nc.v4.u32 	{%r243, %r244, %r245, %r246}, [%rd17];
	bra.uni 	$L__BB0_21;
$L__BB0_20:
	cvt.u32.u16 	%r175, %rs3172;
	shl.b32 	%r176, %r175, 16;
	or.b32  	%r243, %r176, %r175;
	mov.u32 	%r244, %r243;
	mov.u32 	%r245, %r243;
	mov.u32 	%r246, %r243;
$L__BB0_21:
	st.shared.v4.u32 	[%r18+3072], {%r243, %r244, %r245, %r246};
	@%p1 bra 	$L__BB0_24;
	and.b32  	%r63, %r1, 7;
	add.s32 	%r179, %r104, %r20;
	setp.gt.u32 	%p26, %r179, 32;
	@%p26 bra 	$L__BB0_24;
	setp.gt.u32 	%p27, %r3, 23;
	shl.b32 	%r180, %r1, 10;
	and.b32  	%r181, %r180, 2147475456;
	shl.b32 	%r182, %r63, 8;
	shl.b32 	%r183, %r19, 4;
	and.b32  	%r184, %r183, 448;
	shl.b32 	%r185, %r3, 3;
	and.b32  	%r186, %r185, 24;
	selp.b32 	%r187, 8160, 6112, %p27;
	or.b32  	%r188, %r187, %r181;
	add.s32 	%r189, %r188, %r182;
	or.b32  	%r190, %r189, %r186;
	add.s32 	%r191, %r190, %r184;
	mul.wide.u32 	%rd18, %r191, 2;
	add.s64 	%rd19, %rd1, %rd18;
	ld.global.nc.v4.u32 	{%r247, %r248, %r249, %r250}, [%rd19];
	bra.uni 	$L__BB0_25;
$L__BB0_24:
	cvt.u32.u16 	%r192, %rs3172;
	shl.b32 	%r193, %r192, 16;
	or.b32  	%r247, %r193, %r192;
	mov.u32 	%r248, %r247;
	mov.u32 	%r249, %r247;
	mov.u32 	%r250, %r247;
$L__BB0_25:
	st.shared.v4.u32 	[%r18+3840], {%r247, %r248, %r249, %r250};
	ld.global.nc.u16 	%rs52, [%rd2+192];
	st.shared.u16 	[%r42+3072], %rs52;
	ld.global.nc.u16 	%rs53, [%rd2+288];
	st.shared.u16 	[%r42+3168], %rs53;
	ld.global.nc.u16 	%rs54, [%rd2+576];
	st.shared.u16 	[%r42+3264], %rs54;
	ld.global.nc.u16 	%rs55, [%rd2+672];
	st.shared.u16 	[%r42+3360], %rs55;
	ld.global.nc.u16 	%rs56, [%rd2+960];
	st.shared.u16 	[%r42+3456], %rs56;
	ld.global.nc.u16 	%rs57, [%rd2+1056];
	st.shared.u16 	[%r42+3552], %rs57;
	ld.global.nc.u16 	%rs58, [%rd2+1344];
	st.shared.u16 	[%r42+3648], %rs58;
	ld.global.nc.u16 	%rs59, [%rd2+1440];
	st.shared.u16 	[%r42+3744], %rs59;
	ld.global.nc.u16 	%rs60, [%rd2+1728];
	st.shared.u16 	[%r42+3840], %rs60;
	ld.global.nc.u16 	%rs61, [%rd2+1824];
	st.shared.u16 	[%r42+3936], %rs61;
	ld.global.nc.u16 	%rs62, [%rd2+2112];
	st.shared.u16 	[%r42+4032], %rs62;
	ld.global.nc.u16 	%rs63, [%rd2+2208];
	st.shared.u16 	[%r42+4128], %rs63;
	ld.global.nc.u16 	%rs64, [%rd2+2496];
	st.shared.u16 	[%r42+4224], %rs64;
	ld.global.nc.u16 	%rs65, [%rd2+2592];
	st.shared.u16 	[%r42+4320], %rs65;
	ld.global.nc.u16 	%rs66, [%rd2+2880];
	st.shared.u16 	[%r42+4416], %rs66;
	ld.global.nc.u16 	%rs67, [%rd2+2976];
	st.shared.u16 	[%r42+4512], %rs67;
	ld.global.nc.u16 	%rs68, [%rd2+3264];
	st.shared.u16 	[%r42+4608], %rs68;
	ld.global.nc.u16 	%rs69, [%rd2+3360];
	st.shared.u16 	[%r42+4704], %rs69;
	ld.global.nc.u16 	%rs70, [%rd2+3648];
	st.shared.u16 	[%r42+4800], %rs70;
	ld.global.nc.u16 	%rs71, [%rd2+3744];
	st.shared.u16 	[%r42+4896], %rs71;
	ld.global.nc.u16 	%rs72, [%rd2+4032];
	st.shared.u16 	[%r42+4992], %rs72;
	ld.global.nc.u16 	%rs73, [%rd2+4128];
	st.shared.u16 	[%r42+5088], %rs73;
	ld.global.nc.u16 	%rs74, [%rd2+4416];
	st.shared.u16 	[%r42+5184], %rs74;
	ld.global.nc.u16 	%rs75, [%rd2+4512];
	st.shared.u16 	[%r42+5280], %rs75;
	ld.global.nc.u16 	%rs76, [%rd2+4800];
	st.shared.u16 	[%r42+5376], %rs76;
	ld.global.nc.u16 	%rs77, [%rd2+4896];
	st.shared.u16 	[%r42+5472], %rs77;
	ld.global.nc.u16 	%rs78, [%rd2+5184];
	st.shared.u16 	[%r42+5568], %rs78;
	ld.global.nc.u16 	%rs79, [%rd2+5280];
	st.shared.u16 	[%r42+5664], %rs79;
	ld.global.nc.u16 	%rs80, [%rd2+5568];
	st.shared.u16 	[%r42+5760], %rs80;
	ld.global.nc.u16 	%rs81, [%rd2+5664];
	st.shared.u16 	[%r42+5856], %rs81;
	ld.global.nc.u16 	%rs82, [%rd2+5952];
	st.shared.u16 	[%r42+5952], %rs82;
	ld.global.nc.u16 	%rs83, [%rd2+6048];
	st.shared.u16 	[%r42+6048], %rs83;
	// begin inline asm
	cp.async.commit_group;
	// end inline asm
	// begin inline asm
	cp.async.wait_group 0;
	// end inline asm
	bar.sync 	0;
	cvt.u16.u32 	%rs84, %r3;
	mul.lo.s16 	%rs85, %rs84, 43;
	shr.u16 	%rs86, %rs85, 9;
	cvt.u32.u16 	%r73, %rs86;
	mul.wide.u16 	%r74, %rs86, 192;
	mul.lo.s16 	%rs87, %rs86, 12;
	sub.s16 	%rs88, %rs84, %rs87;
	and.b16  	%rs89, %rs88, 255;
	mul.lo.s16 	%rs90, %rs89, 86;
	shr.u16 	%rs2, %rs90, 8;
	cvt.u32.u16 	%r75, %rs2;
	mul.lo.s16 	%rs91, %rs84, 86;
	shr.u16 	%rs92, %rs91, 8;
	mul.lo.s16 	%rs93, %rs92, 3;
	sub.s16 	%rs94, %rs84, %rs93;
	cvt.u32.u16 	%r195, %rs94;
	and.b32  	%r76, %r195, 255;
	mov.b32 	%r251, 0;
	mov.pred 	%p32, -1;
	mov.u16 	%rs3173, %rs3172;
	mov.u16 	%rs3174, %rs3172;
	mov.u16 	%rs3175, %rs3172;
$L__BB0_26:
	mov.pred 	%p2, %p32;
	add.s32 	%r197, %r251, %r75;
	shl.b32 	%r198, %r197, 5;
	add.s32 	%r199, %r198, %r74;
	shl.b32 	%r200, %r199, 1;
	add.s32 	%r202, %r102, %r200;
	mad.lo.s32 	%r203, %r251, -192, %r76;
	shl.b32 	%r204, %r203, 1;
	add.s32 	%r206, %r142, %r204;
	ld.shared.u16 	%rs96, [%r202];
	ld.shared.u16 	%rs97, [%r206+2880];
	// begin inline asm
	{mul.f16 %rs95,%rs96,%rs97;
}
	// end inline asm
	// begin inline asm
	{add.f16 %rs98,%rs3175,%rs95;
}
	// end inline asm
	ld.shared.u16 	%rs102, [%r202+2];
	ld.shared.u16 	%rs103, [%r206+2886];
	// begin inline asm
	{mul.f16 %rs101,%rs102,%rs103;
}
	// end inline asm
	// begin inline asm
	{add.f16 %rs104,%rs98,%rs101;
}
	// end inline asm
	ld.shared.u16 	%rs108, [%r202+64];
	ld.shared.u16 	%rs109, [%r206+2688];
	// begin inline asm
	{mul.f16 %rs107,%rs108,%rs109;
}
	// end inline asm
	// begin inline asm
	{add.f16 %rs110,%rs3174,%rs107;
}
	// end inline asm
	ld.shared.u16 	%rs114, [%r202+66];
	ld.shared.u16 	%rs115, [%r206+2694];
	// begin inline asm
	{mul.f16 %rs113,%rs114,%rs115;
}
	// end inline asm
	// begin inline asm
	{add.f16 %rs116,%rs110,%rs113;
}
	// end inline asm
	ld.shared.u16 	%rs120, [%r202+384];
	ld.shared.u16 	%rs121, [%r206+1344];
	// begin inline asm
	{mul.f16 %rs119,%rs120,%rs121;
}
	// end inline asm
	// begin inline asm
	{add.f16 %rs122,%rs104,%rs119;
}
	// end inline asm
	ld.shared.u16 	%rs126, [%r202+386];
	ld.shared.u16 	%rs127, [%r206+1350];
	// begin inline asm
	{mul.f16 %rs125,%rs126,%rs127;
}
	// end inline asm
	// begin inline asm
	{add.f16 %rs128,%rs122,%rs125;
}
	// end inline asm
	ld.shared.u16 	%rs132, [%r202+448];
	ld.shared.u16 	%rs133, [%r206+1152];
	// begin inline asm
	{mul.f16 %rs131,%rs132,%rs133;
}
	// end inline asm
	// begin inline asm
	{add.f16 %rs134,%rs116,%rs131;
}
	// end inline asm
	ld.shared.u16 	%rs138, [%r202+450];
	ld.shared.u16 	%rs139, [%r206+1158];
	// begin inline asm
	{mul.f16 %rs137,%rs138,%rs139;
}
	// end inline asm
	// begin inline asm
	{add.f16 %rs140,%rs134,%rs137;
}
	// end inline asm
	ld.shared.u16 	%rs145, [%r206+2112];
	// begin inline asm
	{mul.f16 %rs143,%rs120,%rs145;
}
	// end inline asm
	// begin inline asm
	{add.f16 %rs146,%rs3173,%rs143;
}
	// end inline asm
	ld.shared.u16 	%rs151, [%r206+2118];
	// begin inline asm
	{mul.f16 %rs149,%rs126,%rs151;
}
	// end inline asm
	// begin inline asm
	{add.f16 %rs152,%rs146,%rs149;
}
	// end inline asm
	ld.shared.u16 	%rs157, [%r206+1920];
	// begin inline asm
	{mul.f16 %rs155,%rs132,%rs157;
}
	// end inline asm
	// begin inline asm
	{add.f16 %rs158,%rs3172,%rs155;
}
	// end inline asm
	ld.shared.u16 	%rs163, [%r206+1926];
	// begin inline asm
	{mul.f16 %rs161,%rs138,%rs163;
}
	// end inline asm
	// begin inline asm
	{add.f16 %rs164,%rs158,%rs161;
}
	// end inline asm
	ld.shared.u16 	%rs168, [%r202+768];
	ld.shared.u16 	%rs169, [%r206+576];
	// begin inline asm
	{mul.f16 %rs167,%rs168,%rs169;
}
	// end inline asm
	// begin inline asm
	{add.f16 %rs170,%rs152,%rs167;
}
	// end inline asm
	ld.shared.u16 	%rs174, [%r202+770];
	ld.shared.u16 	%rs175, [%r206+582];
	// begin inline asm
	{mul.f16 %rs173,%rs174,%rs175;
}
	// end inline asm
	// begin inline asm
	{add.f16 %rs176,%rs170,%rs173;
}
	// end inline asm
	ld.shared.u16 	%rs180, [%r202+832];
	ld.shared.u16 	%rs181, [%r206+384];
	// begin inline asm
	{mul.f16 %rs179,%rs180,%rs181;
}
	// end inline asm
	// begin inline asm
	{add.f16 %rs182,%rs164,%rs179;
}
	// end inline asm
	ld.shared.u16 	%rs186, [%r202+834];
	ld.shared.u16 	%rs187, [%r206+390];
	// begin inline asm
	{mul.f16 %rs185,%rs186,%rs187;
}
	// end inline asm
	// begin inline asm
	{add.f16 %rs188,%rs182,%rs185;
}
	// end inline asm
	ld.shared.u16 	%rs192, [%r202+4];
	ld.shared.u16 	%rs193, [%r206+2892];
	// begin inline asm
	{mul.f16 %rs191,%rs192,%rs193;
}
	// end inline asm
	// begin inline asm
	{add.f16 %rs194,%rs128,%rs191;
}
	// end inline asm
	ld.shared.u16 	%rs198, [%r202+6];
	ld.shared.u16 	%rs199, [%r206+2898];
	// begin inline asm
	{mul.f16 %rs197,%rs198,%rs199;
}
	// end inline asm
	// begin inline asm
	{add.f16 %rs200,%rs194,%rs197;
}
	// end inline asm
	ld.shared.u16 	%rs204, [%r202+68];
	ld.shared.u16 	%rs205, [%r206+2700];
	// begin inline asm
	{mul.f16 %rs203,%rs204,%rs205;
}
	// end inline asm
	// begin inline asm
	{add.f16 %rs206,%rs140,%rs203;
}
	// end inline asm
	ld.shared.u16 	%rs210, [%r202+70];
	ld.shared.u16 	%rs211, [%r206+2706];
	// begin inline asm
	{mul.f16 %rs209,%rs210,%rs211;
}
	// end inline asm
	// begin inline asm
	{add.f16 %rs212,%rs206,%rs209;
}
	// end inline asm
	ld.shared.u16 	%rs216, [%r202+388];
	ld.shared.u16 	%rs217, [%r206+1356];
	// begin inline asm
	{mul.f16 %rs215,%rs216,%rs217;
}
	// end inline asm
	// begin inline asm
	{add.f16 %rs218,%rs200,%rs215;
}
	// end inline asm
	ld.shared.u16 	%rs222, [%r202+390];
	ld.shared.u16 	%rs223, [%r206+1362];
	// begin inline asm
	{mul.f16 %rs221,%rs222,%rs223;
}
	// end inline asm
	// begin inline asm
	{add.f16 %rs224,%rs218,%rs221;
}
	// end inline asm
	ld.shared.u16 	%rs228, [%r202+452];
	ld.shared.u16 	%rs229, [%r206+1164];
	// begin inline asm
	{mul.f16 %rs227,%rs228,%rs229;
}
	// end inline asm
	// begin inline asm
	{add.f16 %rs230,%rs212,%rs227;
}
	// end inline asm
	ld.shared.u16 	%rs234, [%r202+454];
	ld.shared.u16 	%rs235, [%r206+1170];
	// begin inline asm
	{mul.f16 %rs233,%rs234,%rs235;
}
	// end inline asm
	// begin inline asm
	{add.f16 %rs236,%rs230,%rs233;
}
	// end inline asm
	ld.shared.u16 	%rs241, [%r206+2124];
	// begin inline asm
	{mul.f16 %rs239,%rs216,%rs241;
}
	// end inline asm
	// begin inline asm
	{add.f16 %rs242,%rs176,%rs239;
}
	// end inline asm
	ld.shared.u16 	%rs247, [%r206+2130];
	// begin inline asm
	{mul.f16 %rs245,%rs222,%rs247;
}
	// end inline asm
	// begin inline asm
	{add.f16 %rs248,%rs242,%rs245;
}
	// end inline asm
	ld.shared.u16 	%rs253, [%r206+1932];
	// begin inline asm
	{mul.f16 %rs251,%rs228,%rs253;
}
	// end inline asm
	// begin inline asm
	{add.f16 %rs254,%rs188,%rs251;
}
	// end inline asm
	ld.shared.u16 	%rs259, [%r206+1938];
	// begin inline asm
	{mul.f16 %rs257,%rs234,%rs259;
}
	// end inline asm
	// begin inline asm
	{add.f16 %rs260,%rs254,%rs257;
}
	// end inline asm
	ld.shared.u16 	%rs264, [%r202+772];
	ld.shared.u16 	%rs265, [%r206+588];
	// begin inline asm
	{mul.f16 %rs263,%rs264,%rs265;
}
	// end inline asm
	// begin inline asm
	{add.f16 %rs266,%rs248,%rs263;
}
	// end inline asm
	ld.shared.u16 	%rs270, [%r202+774];
	ld.shared.u16 	%rs271, [%r206+594];
	// begin inline asm
	{mul.f16 %rs269,%rs270,%rs271;
}
	// end inline asm
	// begin inline asm
	{add.f16 %rs272,%rs266,%rs269;
}
	// end inline asm
	ld.shared.u16 	%rs276, [%r202+836];
	ld.shared.u16 	%rs277, [%r206+396];
	// begin inline asm
	{mul.f16 %rs275,%rs276,%rs277;
}
	// end inline asm
	// begin inline asm
	{add.f16 %rs278,%rs260,%rs275;
}
	// end inline asm
	ld.shared.u16 	%rs282, [%r202+838];
	ld.shared.u16 	%rs283, [%r206+402];
	// begin inline asm
	{mul.f16 %rs281,%rs282,%rs283;
}
	// end inline asm
	// begin inline asm
	{add.f16 %rs284,%rs278,%rs281;
}
	// end inline asm
	ld.shared.u16 	%rs288, [%r202+8];
	ld.shared.u16 	%rs289, [%r206+2904];
	// begin inline asm
	{mul.f16 %rs287,%rs288,%rs289;
}
	// end inline asm
	// begin inline asm
	{add.f16 %rs290,%rs224,%rs287;
}
	// end inline asm
	ld.shared.u16 	%rs294, [%r202+10];
	ld.shared.u16 	%rs295, [%r206+2910];
	// begin inline asm
	{mul.f16 %rs293,%rs294,%rs295;
}
	// end inline asm
	// begin inline asm
	{add.f16 %rs296,%rs290,%rs293;
}
	// end inline asm
	ld.shared.u16 	%rs300, [%r202+72];
	ld.shared.u16 	%rs301, [%r206+2712];
	// begin inline asm
	{mul.f16 %rs299,%rs300,%rs301;
}
	// end inline asm
	// begin inline asm
	{add.f16 %rs302,%rs236,%rs299;
}
	// end inline asm
	ld.shared.u16 	%rs306, [%r202+74];
	ld.shared.u16 	%rs307, [%r206+2718];
	// begin inline asm
	{mul.f16 %rs305,%rs306,%rs307;
}
	// end inline asm
	// begin inline asm
	{add.f16 %rs308,%rs302,%rs305;
}
	// end inline asm
	ld.shared.u16 	%rs312, [%r202+392];
	ld.shared.u16 	%rs313, [%r206+1368];
	// begin inline asm
	{mul.f16 %rs311,%rs312,%rs313;
}
	// end inline asm
	// begin inline asm
	{add.f16 %rs314,%rs296,%rs311;
}
	// end inline asm
	ld.shared.u16 	%rs318, [%r202+394];
	ld.shared.u16 	%rs319, [%r206+1374];
	// begin inline asm
	{mul.f16 %rs317,%rs318,%rs319;
}
	// end inline asm
	// begin inline asm
	{add.f16 %rs320,%rs314,%rs317;
}
	// end inline asm
	ld.shared.u16 	%rs324, [%r202+456];
	ld.shared.u16 	%rs325, [%r206+1176];
	// begin inline asm
	{mul.f16 %rs323,%rs324,%rs325;
}
	// end inline asm
	// begin inline asm
	{add.f16 %rs326,%rs308,%rs323;
}
	// end inline asm
	ld.shared.u16 	%rs330, [%r202+458];
	ld.shared.u16 	%rs331, [%r206+1182];
	// begin inline asm
	{mul.f16 %rs329,%rs330,%rs331;
}
	// end inline asm
	// begin inline asm
	{add.f16 %rs332,%rs326,%rs329;
}
	// end inline asm
	ld.shared.u16 	%rs337, [%r206+2136];
	// begin inline asm
	{mul.f16 %rs335,%rs312,%rs337;
}
	// end inline asm
	// begin inline asm
	{add.f16 %rs338,%rs272,%rs335;
}
	// end inline asm
	ld.shared.u16 	%rs343, [%r206+2142];
	// begin inline asm
	{mul.f16 %rs341,%rs318,%rs343;
}
	// end inline asm
	// begin inline asm
	{add.f16 %rs344,%rs338,%rs341;
}
	// end inline asm
	ld.shared.u16 	%rs349, [%r206+1944];
	// begin inline asm
	{mul.f16 %rs347,%rs324,%rs349;
}
	// end inline asm
	// begin inline asm
	{add.f16 %rs350,%rs284,%rs347;
}
	// end inline asm
	ld.shared.u16 	%rs355, [%r206+1950];
	// begin inline asm
	{mul.f16 %rs353,%rs330,%rs355;
}
	// end inline asm
	// begin inline asm
	{add.f16 %rs356,%rs350,%rs353;
}
	// end inline asm
	ld.shared.u16 	%rs360, [%r202+776];
	ld.shared.u16 	%rs361, [%r206+600];
	// begin inline asm
	{mul.f16 %rs359,%rs360,%rs361;
}
	// end inline asm
	// begin inline asm
	{add.f16 %rs362,%rs344,%rs359;
}
	// end inline asm
	ld.shared.u16 	%rs366, [%r202+778];
	ld.shared.u16 	%rs367, [%r206+606];
	// begin inline asm
	{mul.f16 %rs365,%rs366,%rs367;
}
	// end inline asm
	// begin inline asm
	{add.f16 %rs368,%rs362,%rs365;
}
	// end inline asm
	ld.shared.u16 	%rs372, [%r202+840];
	ld.shared.u16 	%rs373, [%r206+408];
	// begin inline asm
	{mul.f16 %rs371,%rs372,%rs373;
}
	// end inline asm
	// begin inline asm
	{add.f16 %rs374,%rs356,%rs371;
}
	// end inline asm
	ld.shared.u16 	%rs378, [%r202+842];
	ld.shared.u16 	%rs379, [%r206+414];
	// begin inline asm
	{mul.f16 %rs377,%rs378,%rs379;
}
	// end inline asm
	// begin inline asm
	{add.f16 %rs380,%rs374,%rs377;
}
	// end inline asm
	ld.shared.u16 	%rs384, [%r202+12];
	ld.shared.u16 	%rs385, [%r206+2916];
	// begin inline asm
	{mul.f16 %rs383,%rs384,%rs385;
}
	// end inline asm
	// begin inline asm
	{add.f16 %rs386,%rs320,%rs383;
}
	// end inline asm
	ld.shared.u16 	%rs390, [%r202+14];
	ld.shared.u16 	%rs391, [%r206+2922];
	// begin inline asm
	{mul.f16 %rs389,%rs390,%rs391;
}
	// end inline asm
	// begin inline asm
	{add.f16 %rs392,%rs386,%rs389;
}
	// end inline asm
	ld.shared.u16 	%rs396, [%r202+76];
	ld.shared.u16 	%rs397, [%r206+2724];
	// begin inline asm
	{mul.f16 %rs395,%rs396,%rs397;
}
	// end inline asm
	// begin inline asm
	{add.f16 %rs398,%rs332,%rs395;
}
	// end inline asm
	ld.shared.u16 	%rs402, [%r202+78];
	ld.shared.u16 	%rs403, [%r206+2730];
	// begin inline asm
	{mul.f16 %rs401,%rs402,%rs403;
}
	// end inline asm
	// begin inline asm
	{add.f16 %rs404,%rs398,%rs401;
}
	// end inline asm
	ld.shared.u16 	%rs408, [%r202+396];
	ld.shared.u16 	%rs409, [%r206+1380];
	// begin inline asm
	{mul.f16 %rs407,%rs408,%rs409;
}
	// end inline asm
	// begin inline asm
	{add.f16 %rs410,%rs392,%rs407;
}
	// end inline asm
	ld.shared.u16 	%rs414, [%r202+398];
	ld.shared.u16 	%rs415, [%r206+1386];
	// begin inline asm
	{mul.f16 %rs413,%rs414,%rs415;
}
	// end inline asm
	// begin inline asm
	{add.f16 %rs416,%rs410,%rs413;
}
	// end inline asm
	ld.shared.u16 	%rs420, [%r202+460];
	ld.shared.u16 	%rs421, [%r206+1188];
	// begin inline asm
	{mul.f16 %rs419,%rs420,%rs421;
}
	// end inline asm
	// begin inline asm
	{add.f16 %rs422,%rs404,%rs419;
}
	// end inline asm
	ld.shared.u16 	%rs426, [%r202+462];
	ld.shared.u16 	%rs427, [%r206+1194];
	// begin inline asm
	{mul.f16 %rs425,%rs426,%rs427;
}
	// end inline asm
	// begin inline asm
	{add.f16 %rs428,%rs422,%rs425;
}
	// end inline asm
	ld.shared.u16 	%rs433, [%r206+2148];
	// begin inline asm
	{mul.f16 %rs431,%rs408,%rs433;
}
	// end inline asm
	// begin inline asm
	{add.f16 %rs434,%rs368,%rs431;
}
	// end inline asm
	ld.shared.u16 	%rs439, [%r206+2154];
	// begin inline asm
	{mul.f16 %rs437,%rs414,%rs439;
}
	// end inline asm
	// begin inline asm
	{add.f16 %rs440,%rs434,%rs437;
}
	// end inline asm
	ld.shared.u16 	%rs445, [%r206+1956];
	// begin inline asm
	{mul.f16 %rs443,%rs420,%rs445;
}
	// end inline asm
	// begin inline asm
	{add.f16 %rs446,%rs380,%rs443;
}
	// end inline asm
	ld.shared.u16 	%rs451, [%r206+1962];
	// begin inline asm
	{mul.f16 %rs449,%rs426,%rs451;
}
	// end inline asm
	// begin inline asm
	{add.f16 %rs452,%rs446,%rs449;
}
	// end inline asm
	ld.shared.u16 	%rs456, [%r202+780];
	ld.shared.u16 	%rs457, [%r206+612];
	// begin inline asm
	{mul.f16 %rs455,%rs456,%rs457;
}
	// end inline asm
	// begin inline asm
	{add.f16 %rs458,%rs440,%rs455;
}
	// end inline asm
	ld.shared.u16 	%rs462, [%r202+782];
	ld.shared.u16 	%rs463, [%r206+618];
	// begin inline asm
	{mul.f16 %rs461,%rs462,%rs463;
}
	// end inline asm
	// begin inline asm
	{add.f16 %rs464,%rs458,%rs461;
}
	// end inline asm
	ld.shared.u16 	%rs468, [%r202+844];
	ld.shared.u16 	%rs469, [%r206+420];
	// begin inline asm
	{mul.f16 %rs467,%rs468,%rs469;
}
	// end inline asm
	// begin inline asm
	{add.f16 %rs470,%rs452,%rs467;
}
	// end inline asm
	ld.shared.u16 	%rs474, [%r202+846];
	ld.shared.u16 	%rs475, [%r206+426];
	// begin inline asm
	{mul.f16 %rs473,%rs474,%rs475;
}
	// end inline asm
	// begin inline asm
	{add.f16 %rs476,%rs470,%rs473;
}
	// end inline asm
	ld.shared.u16 	%rs480, [%r202+16];
	ld.shared.u16 	%rs481, [%r206+2928];
	// begin inline asm
	{mul.f16 %rs479,%rs480,%rs481;
}
	// end inline asm
	// begin inline asm
	{add.f16 %rs482,%rs416,%rs479;
}
	// end inline asm
	ld.shared.u16 	%rs486, [%r202+18];
	ld.shared.u16 	%rs487, [%r206+2934];
	// begin inline asm
	{mul.f16 %rs485,%rs486,%rs487;
}
	// end inline asm
	// begin inline asm
	{add.f16 %rs488,%rs482,%rs485;
}
	// end inline asm
	ld.shared.u16 	%rs492, [%r202+80];
	ld.shared.u16 	%rs493, [%r206+2736];
	// begin inline asm
	{mul.f16 %rs491,%rs492,%rs493;
}
	// end inline asm
	// begin inline asm
	{add.f16 %rs494,%rs428,%rs491;
}
	// end inline asm
	ld.shared.u16 	%rs498, [%r202+82];
	ld.shared.u16 	%rs499, [%r206+2742];
	// begin inline asm
	{mul.f16 %rs497,%rs498,%rs499;
}
	// end inline asm
	// begin inline asm
	{add.f16 %rs500,%rs494,%rs497;
}
	// end inline asm
	ld.shared.u16 	%rs504, [%r202+400];
	ld.shared.u16 	%rs505, [%r206+1392];
	// begin inline asm
	{mul.f16 %rs503,%rs504,%rs505;
}
	// end inline asm
	// begin inline asm
	{add.f16 %rs506,%rs488,%rs503;
}
	// end inline asm
	ld.shared.u16 	%rs510, [%r202+402];
	ld.shared.u16 	%rs511, [%r206+1398];
	// begin inline asm
	{mul.f16 %rs509,%rs510,%rs511;
}
	// end inline asm
	// begin inline asm
	{add.f16 %rs512,%rs506,%rs509;
}
	// end inline asm
	ld.shared.u16 	%rs516, [%r202+464];
	ld.shared.u16 	%rs517, [%r206+1200];
	// begin inline asm
	{mul.f16 %rs515,%rs516,%rs517;
}
	// end inline asm
	// begin inline asm
	{add.f16 %rs518,%rs500,%rs515;
}
	// end inline asm
	ld.shared.u16 	%rs522, [%r202+466];
	ld.shared.u16 	%rs523, [%r206+1206];
	// begin inline asm
	{mul.f16 %rs521,%rs522,%rs523;
}
	// end inline asm
	// begin inline asm
	{add.f16 %rs524,%rs518,%rs521;
}
	// end inline asm
	ld.shared.u16 	%rs529, [%r206+2160];
	// begin inline asm
	{mul.f16 %rs527,%rs504,%rs529;
}
	// end inline asm
	// begin inline asm
	{add.f16 %rs530,%rs464,%rs527;
}
	// end inline asm
	ld.shared.u16 	%rs535, [%r206+2166];
	// begin inline asm
	{mul.f16 %rs533,%rs510,%rs535;
}
	// end inline asm
	// begin inline asm
	{add.f16 %rs536,%rs530,%rs533;
}
	// end inline asm
	ld.shared.u16 	%rs541, [%r206+1968];
	// begin inline asm
	{mul.f16 %rs539,%rs516,%rs541;
}
	// end inline asm
	// begin inline asm
	{add.f16 %rs542,%rs476,%rs539;
}
	// end inline asm
	ld.shared.u16 	%rs547, [%r206+1974];
	// begin inline asm
	{mul.f16 %rs545,%rs522,%rs547;
}
	// end inline asm
	// begin inline asm
	{add.f16 %rs548,%rs542,%rs545;
}
	// end inline asm
	ld.shared.u16 	%rs552, [%r202+784];
	ld.shared.u16 	%rs553, [%r206+624];
	// begin inline asm
	{mul.f16 %rs551,%rs552,%rs553;
}
	// end inline asm
	// begin inline asm
	{add.f16 %rs554,%rs536,%rs551;
}
	// end inline asm
	ld.shared.u16 	%rs558, [%r202+786];
	ld.shared.u16 	%rs559, [%r206+630];
	// begin inline asm
	{mul.f16 %rs557,%rs558,%rs559;
}
	// end inline asm
	// begin inline asm
	{add.f16 %rs560,%rs554,%rs557;
}
	// end inline asm
	ld.shared.u16 	%rs564, [%r202+848];
	ld.shared.u16 	%rs565, [%r206+432];
	// begin inline asm
	{mul.f16 %rs563,%rs564,%rs565;
}
	// end inline asm
	// begin inline asm
	{add.f16 %rs566,%rs548,%rs563;
}
	// end inline asm
	ld.shared.u16 	%rs570, [%r202+850];
	ld.shared.u16 	%rs571, [%r206+438];
	// begin inline asm
	{mul.f16 %rs569,%rs570,%rs571;
}
	// end inline asm
	// begin inline asm
	{add.f16 %rs572,%rs566,%rs569;
}
	// end inline asm
	ld.shared.u16 	%rs576, [%r202+20];
	ld.shared.u16 	%rs577, [%r206+2940];
	// begin inline asm
	{mul.f16 %rs575,%rs576,%rs577;
}
	// end inline asm
	// begin inline asm
	{add.f16 %rs578,%rs512,%rs575;
}
	// end inline asm
	ld.shared.u16 	%rs582, [%r202+22];
	ld.shared.u16 	%rs583, [%r206+2946];
	// begin inline asm
	{mul.f16 %rs581,%rs582,%rs583;
}
	// end inline asm
	// begin inline asm
	{add.f16 %rs584,%rs578,%rs581;
}
	// end inline asm
	ld.shared.u16 	%rs588, [%r202+84];
	ld.shared.u16 	%rs589, [%r206+2748];
	// begin inline asm
	{mul.f16 %rs587,%rs588,%rs589;
}
	// end inline asm
	// begin inline asm
	{add.f16 %rs590,%rs524,%rs587;
}
	// end inline asm
	ld.shared.u16 	%rs594, [%r202+86];
	ld.shared.u16 	%rs595, [%r206+2754];
	// begin inline asm
	{mul.f16 %rs593,%rs594,%rs595;
}
	// end inline asm
	// begin inline asm
	{add.f16 %rs596,%rs590,%rs593;
}
	// end inline asm
	ld.shared.u16 	%rs600, [%r202+404];
	ld.shared.u16 	%rs601, [%r206+1404];
	// begin inline asm
	{mul.f16 %rs599,%rs600,%rs601;
}
	// end inline asm
	// begin inline asm
	{add.f16 %rs602,%rs584,%rs599;
}
	// end inline asm
	ld.shared.u16 	%rs606, [%r202+406];
	ld.shared.u16 	%rs607, [%r206+1410];
	// begin inline asm
	{mul.f16 %rs605,%rs606,%rs607;
}
	// end inline asm
	// begin inline asm
	{add.f16 %rs608,%rs602,%rs605;
}
	// end inline asm
	ld.shared.u16 	%rs612, [%r202+468];
	ld.shared.u16 	%rs613, [%r206+1212];
	// begin inline asm
	{mul.f16 %rs611,%rs612,%rs613;
}
	// end inline asm
	// begin inline asm
	{add.f16 %rs614,%rs596,%rs611;
}
	// end inline asm
	ld.shared.u16 	%rs618, [%r202+470];
	ld.shared.u16 	%rs619, [%r206+1218];
	// begin inline asm
	{mul.f16 %rs617,%rs618,%rs619;
}
	// end inline asm
	// begin inline asm
	{add.f16 %rs620,%rs614,%rs617;
}
	// end inline asm
	ld.shared.u16 	%rs625, [%r206+2172];
	// begin inline asm
	{mul.f16 %rs623,%rs600,%rs625;
}
	// end inline asm
	// begin inline asm
	{add.f16 %rs626,%rs560,%rs623;
}
	// end inline asm
	ld.shared.u16 	%rs631, [%r206+2178];
	// begin inline asm
	{mul.f16 %rs629,%rs606,%rs631;
}
	// end inline asm
	// begin inline asm
	{add.f16 %rs632,%rs626,%rs629;
}
	// end inline asm
	ld.shared.u16 	%rs637, [%r206+1980];
	// begin inline asm
	{mul.f16 %rs635,%rs612,%rs637;
}
	// end inline asm
	// begin inline asm
	{add.f16 %rs638,%rs572,%rs635;
}
	// end inline asm
	ld.shared.u16 	%rs643, [%r206+1986];
	// begin inline asm
	{mul.f16 %rs641,%rs618,%rs643;
}
	// end inline asm
	// begin inline asm
	{add.f16 %rs644,%rs638,%rs641;
}
	// end inline asm
	ld.shared.u16 	%rs648, [%r202+788];
	ld.shared.u16 	%rs649, [%r206+636];
	// begin inline asm
	{mul.f16 %rs647,%rs648,%rs649;
}
	// end inline asm
	// begin inline asm
	{add.f16 %rs650,%rs632,%rs647;
}
	// end inline asm
	ld.shared.u16 	%rs654, [%r202+790];
	ld.shared.u16 	%rs655, [%r206+642];
	// begin inline asm
	{mul.f16 %rs653,%rs654,%rs655;
}
	// end inline asm
	// begin inline asm
	{add.f16 %rs656,%rs650,%rs653;
}
	// end inline asm
	ld.shared.u16 	%rs660, [%r202+852];
	ld.shared.u16 	%rs661, [%r206+444];
	// begin inline asm
	{mul.f16 %rs659,%rs660,%rs661;
}
	// end inline asm
	// begin inline asm
	{add.f16 %rs662,%rs644,%rs659;
}
	// end inline asm
	ld.shared.u16 	%rs666, [%r202+854];
	ld.shared.u16 	%rs667, [%r206+450];
	// begin inline asm
	{mul.f16 %rs665,%rs666,%rs667;
}
	// end inline asm
	// begin inline asm
	{add.f16 %rs668,%rs662,%rs665;
}
	// end inline asm
	ld.shared.u16 	%rs672, [%r202+24];
	ld.shared.u16 	%rs673, [%r206+2952];
	// begin inline asm
	{mul.f16 %rs671,%rs672,%rs673;
}
	// end inline asm
	// begin inline asm
	{add.f16 %rs674,%rs608,%rs671;
}
	// end inline asm
	ld.shared.u16 	%rs678, [%r202+26];
	ld.shared.u16 	%rs679, [%r206+2958];
	// begin inline asm
	{mul.f16 %rs677,%rs678,%rs679;
}
	// end inline asm
	// begin inline asm
	{add.f16 %rs680,%rs674,%rs677;
}
	// end inline asm
	ld.shared.u16 	%rs684, [%r202+88];
	ld.shared.u16 	%rs685, [%r206+2760];
	// begin inline asm
	{mul.f16 %rs683,%rs684,%rs685;
}
	// end inline asm
	// begin inline asm
	{add.f16 %rs686,%rs620,%rs683;
}
	// end inline asm
	ld.shared.u16 	%rs690, [%r202+90];
	ld.shared.u16 	%rs691, [%r206+2766];
	// begin inline asm
	{mul.f16 %rs689,%rs690,%rs691;
}
	// end inline asm
	// begin inline asm
	{add.f16 %rs692,%rs686,%rs689;
}
	// end inline asm
	ld.shared.u16 	%rs696, [%r202+408];
	ld.shared.u16 	%rs697, [%r206+1416];
	// begin inline asm
	{mul.f16 %rs695,%rs696,%rs697;
}
	// end inline asm
	// begin inline asm
	{add.f16 %rs698,%rs680,%rs695;
}
	// end inline asm
	ld.shared.u16 	%rs702, [%r202+410];
	ld.shared.u16 	%rs703, [%r206+1422];
	// begin inline asm
	{mul.f16 %rs701,%rs702,%rs703;
}
	// end inline asm
	// begin inline asm
	{add.f16 %rs704,%rs698,%rs701;
}
	// end inline asm
	ld.shared.u16 	%rs708, [%r202+472];
	ld.shared.u16 	%rs709, [%r206+1224];
	// begin inline asm
	{mul.f16 %rs707,%rs708,%rs709;
}
	// end inline asm
	// begin inline asm
	{add.f16 %rs710,%rs692,%rs707;
}
	// end inline asm
	ld.shared.u16 	%rs714, [%r202+474];
	ld.shared.u16 	%rs715, [%r206+1230];
	// begin inline asm
	{mul.f16 %rs713,%rs714,%rs715;
}
	// end inline asm
	// begin inline asm
	{add.f16 %rs716,%rs710,%rs713;
}
	// end inline asm
	ld.shared.u16 	%rs721, [%r206+2184];
	// begin inline asm
	{mul.f16 %rs719,%rs696,%rs721;
}
	// end inline asm
	// begin inline asm
	{add.f16 %rs722,%rs656,%rs719;
}
	// end inline asm
	ld.shared.u16 	%rs727, [%r206+2190];
	// begin inline asm
	{mul.f16 %rs725,%rs702,%rs727;
}
	// end inline asm
	// begin inline asm
	{add.f16 %rs728,%rs722,%rs725;
}
	// end inline asm
	ld.shared.u16 	%rs733, [%r206+1992];
	// begin inline asm
	{mul.f16 %rs731,%rs708,%rs733;
}
	// end inline asm
	// begin inline asm
	{add.f16 %rs734,%rs668,%rs731;
}
	// end inline asm
	ld.shared.u16 	%rs739, [%r206+1998];
	// begin inline asm
	{mul.f16 %rs737,%rs714,%rs739;
}
	// end inline asm
	// begin inline asm
	{add.f16 %rs740,%rs734,%rs737;
}
	// end inline asm
	ld.shared.u16 	%rs744, [%r202+792];
	ld.shared.u16 	%rs745, [%r206+648];
	// begin inline asm
	{mul.f16 %rs743,%rs744,%rs745;
}
	// end inline asm
	// begin inline asm
	{add.f16 %rs746,%rs728,%rs743;
}
	// end inline asm
	ld.shared.u16 	%rs750, [%r202+794];
	ld.shared.u16 	%rs751, [%r206+654];
	// begin inline asm
	{mul.f16 %rs749,%rs750,%rs751;
}
	// end inline asm
	// begin inline asm
	{add.f16 %rs752,%rs746,%rs749;
}
	// end inline asm
	ld.shared.u16 	%rs756, [%r202+856];
	ld.shared.u16 	%rs757, [%r206+456];
	// begin inline asm
	{mul.f16 %rs755,%rs756,%rs757;
}
	// end inline asm
	// begin inline asm
	{add.f16 %rs758,%rs740,%rs755;
}
	// end inline asm
	ld.shared.u16 	%rs762, [%r202+858];
	ld.shared.u16 	%rs763, [%r206+462];
	// begin inline asm
	{mul.f16 %rs761,%rs762,%rs763;
}
	// end inline asm
	// begin inline asm
	{add.f16 %rs764,%rs758,%rs761;
}
	// end inline asm
	ld.shared.u16 	%rs768, [%r202+28];
	ld.shared.u16 	%rs769, [%r206+2964];
	// begin inline asm
	{mul.f16 %rs767,%rs768,%rs769;
}
	// end inline asm
	// begin inline asm
	{add.f16 %rs770,%rs704,%rs767;
}
	// end inline asm
	ld.shared.u16 	%rs774, [%r202+30];
	ld.shared.u16 	%rs775, [%r206+2970];
	// begin inline asm
	{mul.f16 %rs773,%rs774,%rs775;
}
	// end inline asm
	// begin inline asm
	{add.f16 %rs776,%rs770,%rs773;
}
	// end inline asm
	ld.shared.u16 	%rs780, [%r202+92];
	ld.shared.u16 	%rs781, [%r206+2772];
	// begin inline asm
	{mul.f16 %rs779,%rs780,%rs781;
}
	// end inline asm
	// begin inline asm
	{add.f16 %rs782,%rs716,%rs779;
}
	// end inline asm
	ld.shared.u16 	%rs786, [%r202+94];
	ld.shared.u16 	%rs787, [%r206+2778];
	// begin inline asm
	{mul.f16 %rs785,%rs786,%rs787;
}
	// end inline asm
	// begin inline asm
	{add.f16 %rs788,%rs782,%rs785;
}
	// end inline asm
	ld.shared.u16 	%rs792, [%r202+412];
	ld.shared.u16 	%rs793, [%r206+1428];
	// begin inline asm
	{mul.f16 %rs791,%rs792,%rs793;
}
	// end inline asm
	// begin inline asm
	{add.f16 %rs794,%rs776,%rs791;
}
	// end inline asm
	ld.shared.u16 	%rs798, [%r202+414];
	ld.shared.u16 	%rs799, [%r206+1434];
	// begin inline asm
	{mul.f16 %rs797,%rs798,%rs799;
}
	// end inline asm
	// begin inline asm
	{add.f16 %rs800,%rs794,%rs797;
}
	// end inline asm
	ld.shared.u16 	%rs804, [%r202+476];
	ld.shared.u16 	%rs805, [%r206+1236];
	// begin inline asm
	{mul.f16 %rs803,%rs804,%rs805;
}
	// end inline asm
	// begin inline asm
	{add.f16 %rs806,%rs788,%rs803;
}
	// end inline asm
	ld.shared.u16 	%rs810, [%r202+478];
	ld.shared.u16 	%rs811, [%r206+1242];
	// begin inline asm
	{mul.f16 %rs809,%rs810,%rs811;
}
	// end inline asm
	// begin inline asm
	{add.f16 %rs812,%rs806,%rs809;
}
	// end inline asm
	ld.shared.u16 	%rs817, [%r206+2196];
	// begin inline asm
	{mul.f16 %rs815,%rs792,%rs817;
}
	// end inline asm
	// begin inline asm
	{add.f16 %rs818,%rs752,%rs815;
}
	// end inline asm
	ld.shared.u16 	%rs823, [%r206+2202];
	// begin inline asm
	{mul.f16 %rs821,%rs798,%rs823;
}
	// end inline asm
	// begin inline asm
	{add.f16 %rs824,%rs818,%rs821;
}
	// end inline asm
	ld.shared.u16 	%rs829, [%r206+2004];
	// begin inline asm
	{mul.f16 %rs827,%rs804,%rs829;
}
	// end inline asm
	// begin inline asm
	{add.f16 %rs830,%rs764,%rs827;
}
	// end inline asm
	ld.shared.u16 	%rs835, [%r206+2010];
	// begin inline asm
	{mul.f16 %rs833,%rs810,%rs835;
}
	// end inline asm
	// begin inline asm
	{add.f16 %rs836,%rs830,%rs833;
}
	// end inline asm
	ld.shared.u16 	%rs840, [%r202+796];
	ld.shared.u16 	%rs841, [%r206+660];
	// begin inline asm
	{mul.f16 %rs839,%rs840,%rs841;
}
	// end inline asm
	// begin inline asm
	{add.f16 %rs842,%rs824,%rs839;
}
	// end inline asm
	ld.shared.u16 	%rs846, [%r202+798];
	ld.shared.u16 	%rs847, [%r206+666];
	// begin inline asm
	{mul.f16 %rs845,%rs846,%rs847;
}
	// end inline asm
	// begin inline asm
	{add.f16 %rs848,%rs842,%rs845;
}
	// end inline asm
	ld.shared.u16 	%rs852, [%r202+860];
	ld.shared.u16 	%rs853, [%r206+468];
	// begin inline asm
	{mul.f16 %rs851,%rs852,%rs853;
}
	// end inline asm
	// begin inline asm
	{add.f16 %rs854,%rs836,%rs851;
}
	// end inline asm
	ld.shared.u16 	%rs858, [%r202+862];
	ld.shared.u16 	%rs859, [%r206+474];
	// begin inline asm
	{mul.f16 %rs857,%rs858,%rs859;
}
	// end inline asm
	// begin inline asm
	{add.f16 %rs860,%rs854,%rs857;
}
	// end inline asm
	ld.shared.u16 	%rs864, [%r202+32];
	ld.shared.u16 	%rs865, [%r206+2976];
	// begin inline asm
	{mul.f16 %rs863,%rs864,%rs865;
}
	// end inline asm
	// begin inline asm
	{add.f16 %rs866,%rs800,%rs863;
}
	// end inline asm
	ld.shared.u16 	%rs870, [%r202+34];
	ld.shared.u16 	%rs871, [%r206+2982];
	// begin inline asm
	{mul.f16 %rs869,%rs870,%rs871;
}
	// end inline asm
	// begin inline asm
	{add.f16 %rs872,%rs866,%rs869;
}
	// end inline asm
	ld.shared.u16 	%rs876, [%r202+96];
	ld.shared.u16 	%rs877, [%r206+2784];
	// begin inline asm
	{mul.f16 %rs875,%rs876,%rs877;
}
	// end inline asm
	// begin inline asm
	{add.f16 %rs878,%rs812,%rs875;
}
	// end inline asm
	ld.shared.u16 	%rs882, [%r202+98];
	ld.shared.u16 	%rs883, [%r206+2790];
	// begin inline asm
	{mul.f16 %rs881,%rs882,%rs883;
}
	// end inline asm
	// begin inline asm
	{add.f16 %rs884,%rs878,%rs881;
}
	// end inline asm
	ld.shared.u16 	%rs888, [%r202+416];
	ld.shared.u16 	%rs889, [%r206+1440];
	// begin inline asm
	{mul.f16 %rs887,%rs888,%rs889;
}
	// end inline asm
	// begin inline asm
	{add.f16 %rs890,%rs872,%rs887;
}
	// end inline asm
	ld.shared.u16 	%rs894, [%r202+418];
	ld.shared.u16 	%rs895, [%r206+1446];
	// begin inline asm
	{mul.f16 %rs893,%rs894,%rs895;
}
	// end inline asm
	// begin inline asm
	{add.f16 %rs896,%rs890,%rs893;
}
	// end inline asm
	ld.shared.u16 	%rs900, [%r202+480];
	ld.shared.u16 	%rs901, [%r206+1248];
	// begin inline asm
	{mul.f16 %rs899,%rs900,%rs901;
}
	// end inline asm
	// begin inline asm
	{add.f16 %rs902,%rs884,%rs899;
}
	// end inline asm
	ld.shared.u16 	%rs906, [%r202+482];
	ld.shared.u16 	%rs907, [%r206+1254];
	// begin inline asm
	{mul.f16 %rs905,%rs906,%rs907;
}
	// end inline asm
	// begin inline asm
	{add.f16 %rs908,%rs902,%rs905;
}
	// end inline asm
	ld.shared.u16 	%rs913, [%r206+2208];
	// begin inline asm
	{mul.f16 %rs911,%rs888,%rs913;
}
	// end inline asm
	// begin inline asm
	{add.f16 %rs914,%rs848,%rs911;
}
	// end inline asm
	ld.shared.u16 	%rs919, [%r206+2214];
	// begin inline asm
	{mul.f16 %rs917,%rs894,%rs919;
}
	// end inline asm
	// begin inline asm
	{add.f16 %rs920,%rs914,%rs917;
}
	// end inline asm
	ld.shared.u16 	%rs925, [%r206+2016];
	// begin inline asm
	{mul.f16 %rs923,%rs900,%rs925;
}
	// end inline asm
	// begin inline asm
	{add.f16 %rs926,%rs860,%rs923;
}
	// end inline asm
	ld.shared.u16 	%rs931, [%r206+2022];
	// begin inline asm
	{mul.f16 %rs929,%rs906,%rs931;
}
	// end inline asm
	// begin inline asm
	{add.f16 %rs932,%rs926,%rs929;
}
	// end inline asm
	ld.shared.u16 	%rs936, [%r202+800];
	ld.shared.u16 	%rs937, [%r206+672];
	// begin inline asm
	{mul.f16 %rs935,%rs936,%rs937;
}
	// end inline asm
	// begin inline asm
	{add.f16 %rs938,%rs920,%rs935;
}
	// end inline asm
	ld.shared.u16 	%rs942, [%r202+802];
	ld.shared.u16 	%rs943, [%r206+678];
	// begin inline asm
	{mul.f16 %rs941,%rs942,%rs943;
}
	// end inline asm
	// begin inline asm
	{add.f16 %rs944,%rs938,%rs941;
}
	// end inline asm
	ld.shared.u16 	%rs948, [%r202+864];
	ld.shared.u16 	%rs949, [%r206+480];
	// begin inline asm
	{mul.f16 %rs947,%rs948,%rs949;
}
	// end inline asm
	// begin inline asm
	{add.f16 %rs950,%rs932,%rs947;
}
	// end inline asm
	ld.shared.u16 	%rs954, [%r202+866];
	ld.shared.u16 	%rs955, [%r206+486];
	// begin inline asm
	{mul.f16 %rs953,%rs954,%rs955;
}
	// end inline asm
	// begin inline asm
	{add.f16 %rs956,%rs950,%rs953;
}
	// end inline asm
	ld.shared.u16 	%rs960, [%r202+36];
	ld.shared.u16 	%rs961, [%r206+2988];
	// begin inline asm
	{mul.f16 %rs959,%rs960,%rs961;
}
	// end inline asm
	// begin inline asm
	{add.f16 %rs962,%rs896,%rs959;
}
	// end inline asm
	ld.shared.u16 	%rs966, [%r202+38];
	ld.shared.u16 	%rs967, [%r206+2994];
	// begin inline asm
	{mul.f16 %rs965,%rs966,%rs967;
}
	// end inline asm
	// begin inline asm
	{add.f16 %rs968,%rs962,%rs965;
}
	// end inline asm
	ld.shared.u16 	%rs972, [%r202+100];
	ld.shared.u16 	%rs973, [%r206+2796];
	// begin inline asm
	{mul.f16 %rs971,%rs972,%rs973;
}
	// end inline asm
	// begin inline asm
	{add.f16 %rs974,%rs908,%rs971;
}
	// end inline asm
	ld.shared.u16 	%rs978, [%r202+102];
	ld.shared.u16 	%rs979, [%r206+2802];
	// begin inline asm
	{mul.f16 %rs977,%rs978,%rs979;
}
	// end inline asm
	// begin inline asm
	{add.f16 %rs980,%rs974,%rs977;
}
	// end inline asm
	ld.shared.u16 	%rs984, [%r202+420];
	ld.shared.u16 	%rs985, [%r206+1452];
	// begin inline asm
	{mul.f16 %rs983,%rs984,%rs985;
}
	// end inline asm
	// begin inline asm
	{add.f16 %rs986,%rs968,%rs983;
}
	// end inline asm
	ld.shared.u16 	%rs990, [%r202+422];
	ld.shared.u16 	%rs991, [%r206+1458];
	// begin inline asm
	{mul.f16 %rs989,%rs990,%rs991;
}
	// end inline asm
	// begin inline asm
	{add.f16 %rs992,%rs986,%rs989;
}
	// end inline asm
	ld.shared.u16 	%rs996, [%r202+484];
	ld.shared.u16 	%rs997, [%r206+1260];
	// begin inline asm
	{mul.f16 %rs995,%rs996,%rs997;
}
	// end inline asm
	// begin inline asm
	{add.f16 %rs998,%rs980,%rs995;
}
	// end inline asm
	ld.shared.u16 	%rs1002, [%r202+486];
	ld.shared.u16 	%rs1003, [%r206+1266];
	// begin inline asm
	{mul.f16 %rs1001,%rs1002,%rs1003;
}
	// end inline asm
	// begin inline asm
	{add.f16 %rs1004,%rs998,%rs1001;
}
	// end inline asm
	ld.shared.u16 	%rs1009, [%r206+2220];
	// begin inline asm
	{mul.f16 %rs1007,%rs984,%rs1009;
}
	// end inline asm
	// begin inline asm
	{add.f16 %rs1010,%rs944,%rs1007;
}
	// end inline asm
	ld.shared.u16 	%rs1015, [%r206+2226];
	// begin inline asm
	{mul.f16 %rs1013,%rs990,%rs1015;
}
	// end inline asm
	// begin inline asm
	{add.f16 %rs1016,%rs1010,%rs1013;
}
	// end inline asm
	ld.shared.u16 	%rs1021, [%r206+2028];
	// begin inline asm
	{mul.f16 %rs1019,%rs996,%rs1021;
}
	// end inline asm
	// begin inline asm
	{add.f16 %rs1022,%rs956,%rs1019;
}
	// end inline asm
	ld.shared.u16 	%rs1027, [%r206+2034];
	// begin inline asm
	{mul.f16 %rs1025,%rs1002,%rs1027;
}
	// end inline asm
	// begin inline asm
	{add.f16 %rs1028,%rs1022,%rs1025;
}
	// end inline asm
	ld.shared.u16 	%rs1032, [%r202+804];
	ld.shared.u16 	%rs1033, [%r206+684];
	// begin inline asm
	{mul.f16 %rs1031,%rs1032,%rs1033;
}
	// end inline asm
	// begin inline asm
	{add.f16 %rs1034,%rs1016,%rs1031;
}
	// end inline asm
	ld.shared.u16 	%rs1038, [%r202+806];
	ld.shared.u16 	%rs1039, [%r206+690];
	// begin inline asm
	{mul.f16 %rs1037,%rs1038,%rs1039;
}
	// end inline asm
	// begin inline asm
	{add.f16 %rs1040,%rs1034,%rs1037;
}
	// end inline asm
	ld.shared.u16 	%rs1044, [%r202+868];
	ld.shared.u16 	%rs1045, [%r206+492];
	// begin inline asm
	{mul.f16 %rs1043,%rs1044,%rs1045;
}
	// end inline asm
	// begin inline asm
	{add.f16 %rs1046,%rs1028,%rs1043;
}
	// end inline asm
	ld.shared.u16 	%rs1050, [%r202+870];
	ld.shared.u16 	%rs1051, [%r206+498];
	// begin inline asm
	{mul.f16 %rs1049,%rs1050,%rs1051;
}
	// end inline asm
	// begin inline asm
	{add.f16 %rs1052,%rs1046,%rs1049;
}
	// end inline asm
	ld.shared.u16 	%rs1056, [%r202+40];
	ld.shared.u16 	%rs1057, [%r206+3000];
	// begin inline asm
	{mul.f16 %rs1055,%rs1056,%rs1057;
}
	// end inline asm
	// begin inline asm
	{add.f16 %rs1058,%rs992,%rs1055;
}
	// end inline asm
	ld.shared.u16 	%rs1062, [%r202+42];
	ld.shared.u16 	%rs1063, [%r206+3006];
	// begin inline asm
	{mul.f16 %rs1061,%rs1062,%rs1063;
}
	// end inline asm
	// begin inline asm
	{add.f16 %rs1064,%rs1058,%rs1061;
}
	// end inline asm
	ld.shared.u16 	%rs1068, [%r202+104];
	ld.shared.u16 	%rs1069, [%r206+2808];
	// begin inline asm
	{mul.f16 %rs1067,%rs1068,%rs1069;
}
	// end inline asm
	// begin inline asm
	{add.f16 %rs1070,%rs1004,%rs1067;
}
	// end inline asm
	ld.shared.u16 	%rs1074, [%r202+106];
	ld.shared.u16 	%rs1075, [%r206+2814];
	// begin inline asm
	{mul.f16 %rs1073,%rs1074,%rs1075;
}
	// end inline asm
	// begin inline asm
	{add.f16 %rs1076,%rs1070,%rs1073;
}
	// end inline asm
	ld.shared.u16 	%rs1080, [%r202+424];
	ld.shared.u16 	%rs1081, [%r206+1464];
	// begin inline asm
	{mul.f16 %rs1079,%rs1080,%rs1081;
}
	// end inline asm
	// begin inline asm
	{add.f16 %rs1082,%rs1064,%rs1079;
}
	// end inline asm
	ld.shared.u16 	%rs1086, [%r202+426];
	ld.shared.u16 	%rs1087, [%r206+1470];
	// begin inline asm
	{mul.f16 %rs1085,%rs1086,%rs1087;
}
	// end inline asm
	// begin inline asm
	{add.f16 %rs1088,%rs1082,%rs1085;
}
	// end inline asm
	ld.shared.u16 	%rs1092, [%r202+488];
	ld.shared.u16 	%rs1093, [%r206+1272];
	// begin inline asm
	{mul.f16 %rs1091,%rs1092,%rs1093;
}
	// end inline asm
	// begin inline asm
	{add.f16 %rs1094,%rs1076,%rs1091;
}
	// end inline asm
	ld.shared.u16 	%rs1098, [%r202+490];
	ld.shared.u16 	%rs1099, [%r206+1278];
	// begin inline asm
	{mul.f16 %rs1097,%rs1098,%rs1099;
}
	// end inline asm
	// begin inline asm
	{add.f16 %rs1100,%rs1094,%rs1097;
}
	// end inline asm
	ld.shared.u16 	%rs1105, [%r206+2232];
	// begin inline asm
	{mul.f16 %rs1103,%rs1080,%rs1105;
}
	// end inline asm
	// begin inline asm
	{add.f16 %rs1106,%rs1040,%rs1103;
}
	// end inline asm
	ld.shared.u16 	%rs1111, [%r206+2238];
	// begin inline asm
	{mul.f16 %rs1109,%rs1086,%rs1111;
}
	// end inline asm
	// begin inline asm
	{add.f16 %rs1112,%rs1106,%rs1109;
}
	// end inline asm
	ld.shared.u16 	%rs1117, [%r206+2040];
	// begin inline asm
	{mul.f16 %rs1115,%rs1092,%rs1117;
}
	// end inline asm
	// begin inline asm
	{add.f16 %rs1118,%rs1052,%rs1115;
}
	// end inline asm
	ld.shared.u16 	%rs1123, [%r206+2046];
	// begin inline asm
	{mul.f16 %rs1121,%rs1098,%rs1123;
}
	// end inline asm
	// begin inline asm
	{add.f16 %rs1124,%rs1118,%rs1121;
}
	// end inline asm
	ld.shared.u16 	%rs1128, [%r202+808];
	ld.shared.u16 	%rs1129, [%r206+696];
	// begin inline asm
	{mul.f16 %rs1127,%rs1128,%rs1129;
}
	// end inline asm
	// begin inline asm
	{add.f16 %rs1130,%rs1112,%rs1127;
}
	// end inline asm
	ld.shared.u16 	%rs1134, [%r202+810];
	ld.shared.u16 	%rs1135, [%r206+702];
	// begin inline asm
	{mul.f16 %rs1133,%rs1134,%rs1135;
}
	// end inline asm
	// begin inline asm
	{add.f16 %rs1136,%rs1130,%rs1133;
}
	// end inline asm
	ld.shared.u16 	%rs1140, [%r202+872];
	ld.shared.u16 	%rs1141, [%r206+504];
	// begin inline asm
	{mul.f16 %rs1139,%rs1140,%rs1141;
}
	// end inline asm
	// begin inline asm
	{add.f16 %rs1142,%rs1124,%rs1139;
}
	// end inline asm
	ld.shared.u16 	%rs1146, [%r202+874];
	ld.shared.u16 	%rs1147, [%r206+510];
	// begin inline asm
	{mul.f16 %rs1145,%rs1146,%rs1147;
}
	// end inline asm
	// begin inline asm
	{add.f16 %rs1148,%rs1142,%rs1145;
}
	// end inline asm
	ld.shared.u16 	%rs1152, [%r202+44];
	ld.shared.u16 	%rs1153, [%r206+3012];
	// begin inline asm
	{mul.f16 %rs1151,%rs1152,%rs1153;
}
	// end inline asm
	// begin inline asm
	{add.f16 %rs1154,%rs1088,%rs1151;
}
	// end inline asm
	ld.shared.u16 	%rs1158, [%r202+46];
	ld.shared.u16 	%rs1159, [%r206+3018];
	// begin inline asm
	{mul.f16 %rs1157,%rs1158,%rs1159;
}
	// end inline asm
	// begin inline asm
	{add.f16 %rs1160,%rs1154,%rs1157;
}
	// end inline asm
	ld.shared.u16 	%rs1164, [%r202+108];
	ld.shared.u16 	%rs1165, [%r206+2820];
	// begin inline asm
	{mul.f16 %rs1163,%rs1164,%rs1165;
}
	// end inline asm
	// begin inline asm
	{add.f16 %rs1166,%rs1100,%rs1163;
}
	// end inline asm
	ld.shared.u16 	%rs1170, [%r202+110];
	ld.shared.u16 	%rs1171, [%r206+2826];
	// begin inline asm
	{mul.f16 %rs1169,%rs1170,%rs1171;
}
	// end inline asm
	// begin inline asm
	{add.f16 %rs1172,%rs1166,%rs1169;
}
	// end inline asm
	ld.shared.u16 	%rs1176, [%r202+428];
	ld.shared.u16 	%rs1177, [%r206+1476];
	// begin inline asm
	{mul.f16 %rs1175,%rs1176,%rs1177;
}
	// end inline asm
	// begin inline asm
	{add.f16 %rs1178,%rs1160,%rs1175;
}
	// end inline asm
	ld.shared.u16 	%rs1182, [%r202+430];
	ld.shared.u16 	%rs1183, [%r206+1482];
	// begin inline asm
	{mul.f16 %rs1181,%rs1182,%rs1183;
}
	// end inline asm
	// begin inline asm
	{add.f16 %rs1184,%rs1178,%rs1181;
}
	// end inline asm
	ld.shared.u16 	%rs1188, [%r202+492];
	ld.shared.u16 	%rs1189, [%r206+1284];
	// begin inline asm
	{mul.f16 %rs1187,%rs1188,%rs1189;
}
	// end inline asm
	// begin inline asm
	{add.f16 %rs1190,%rs1172,%rs1187;
}
	// end inline asm
	ld.shared.u16 	%rs1194, [%r202+494];
	ld.shared.u16 	%rs1195, [%r206+1290];
	// begin inline asm
	{mul.f16 %rs1193,%rs1194,%rs1195;
}
	// end inline asm
	// begin inline asm
	{add.f16 %rs1196,%rs1190,%rs1193;
}
	// end inline asm
	ld.shared.u16 	%rs1201, [%r206+2244];
	// begin inline asm
	{mul.f16 %rs1199,%rs1176,%rs1201;
}
	// end inline asm
	// begin inline asm
	{add.f16 %rs1202,%rs1136,%rs1199;
}
	// end inline asm
	ld.shared.u16 	%rs1207, [%r206+2250];
	// begin inline asm
	{mul.f16 %rs1205,%rs1182,%rs1207;
}
	// end inline asm
	// begin inline asm
	{add.f16 %rs1208,%rs1202,%rs1205;
}
	// end inline asm
	ld.shared.u16 	%rs1213, [%r206+2052];
	// begin inline asm
	{mul.f16 %rs1211,%rs1188,%rs1213;
}
	// end inline asm
	// begin inline asm
	{add.f16 %rs1214,%rs1148,%rs1211;
}
	// end inline asm
	ld.shared.u16 	%rs1219, [%r206+2058];
	// begin inline asm
	{mul.f16 %rs1217,%rs1194,%rs1219;
}
	// end inline asm
	// begin inline asm
	{add.f16 %rs1220,%rs1214,%rs1217;
}
	// end inline asm
	ld.shared.u16 	%rs1224, [%r202+812];
	ld.shared.u16 	%rs1225, [%r206+708];
	// begin inline asm
	{mul.f16 %rs1223,%rs1224,%rs1225;
}
	// end inline asm
	// begin inline asm
	{add.f16 %rs1226,%rs1208,%rs1223;
}
	// end inline asm
	ld.shared.u16 	%rs1230, [%r202+814];
	ld.shared.u16 	%rs1231, [%r206+714];
	// begin inline asm
	{mul.f16 %rs1229,%rs1230,%rs1231;
}
	// end inline asm
	// begin inline asm
	{add.f16 %rs1232,%rs1226,%rs1229;
}
	// end inline asm
	ld.shared.u16 	%rs1236, [%r202+876];
	ld.shared.u16 	%rs1237, [%r206+516];
	// begin inline asm
	{mul.f16 %rs1235,%rs1236,%rs1237;
}
	// end inline asm
	// begin inline asm
	{add.f16 %rs1238,%rs1220,%rs1235;
}
	// end inline asm
	ld.shared.u16 	%rs1242, [%r202+878];
	ld.shared.u16 	%rs1243, [%r206+522];
	// begin inline asm
	{mul.f16 %rs1241,%rs1242,%rs1243;
}
	// end inline asm
	// begin inline asm
	{add.f16 %rs1244,%rs1238,%rs1241;
}
	// end inline asm
	ld.shared.u16 	%rs1248, [%r202+48];
	ld.shared.u16 	%rs1249, [%r206+3024];
	// begin inline asm
	{mul.f16 %rs1247,%rs1248,%rs1249;
}
	// end inline asm
	// begin inline asm
	{add.f16 %rs1250,%rs1184,%rs1247;
}
	// end inline asm
	ld.shared.u16 	%rs1254, [%r202+50];
	ld.shared.u16 	%rs1255, [%r206+3030];
	// begin inline asm
	{mul.f16 %rs1253,%rs1254,%rs1255;
}
	// end inline asm
	// begin inline asm
	{add.f16 %rs1256,%rs1250,%rs1253;
}
	// end inline asm
	ld.shared.u16 	%rs1260, [%r202+112];
	ld.shared.u16 	%rs1261, [%r206+2832];
	// begin inline asm
	{mul.f16 %rs1259,%rs1260,%rs1261;
}
	// end inline asm
	// begin inline asm
	{add.f16 %rs1262,%rs1196,%rs1259;
}
	// end inline asm
	ld.shared.u16 	%rs1266, [%r202+114];
	ld.shared.u16 	%rs1267, [%r206+2838];
	// begin inline asm
	{mul.f16 %rs1265,%rs1266,%rs1267;
}
	// end inline asm
	// begin inline asm
	{add.f16 %rs1268,%rs1262,%rs1265;
}
	// end inline asm
	ld.shared.u16 	%rs1272, [%r202+432];
	ld.shared.u16 	%rs1273, [%r206+1488];
	// begin inline asm
	{mul.f16 %rs1271,%rs1272,%rs1273;
}
	// end inline asm
	// begin inline asm
	{add.f16 %rs1274,%rs1256,%rs1271;
}
	// end inline asm
	ld.shared.u16 	%rs1278, [%r202+434];
	ld.shared.u16 	%rs1279, [%r206+1494];
	// begin inline asm
	{mul.f16 %rs1277,%rs1278,%rs1279;
}
	// end inline asm
	// begin inline asm
	{add.f16 %rs1280,%rs1274,%rs1277;
}
	// end inline asm
	ld.shared.u16 	%rs1284, [%r202+496];
	ld.shared.u16 	%rs1285, [%r206+1296];
	// begin inline asm
	{mul.f16 %rs1283,%rs1284,%rs1285;
}
	// end inline asm
	// begin inline asm
	{add.f16 %rs1286,%rs1268,%rs1283;
}
	// end inline asm
	ld.shared.u16 	%rs1290, [%r202+498];
	ld.shared.u16 	%rs1291, [%r206+1302];
	// begin inline asm
	{mul.f16 %rs1289,%rs1290,%rs1291;
}
	// end inline asm
	// begin inline asm
	{add.f16 %rs1292,%rs1286,%rs1289;
}
	// end inline asm
	ld.shared.u16 	%rs1297, [%r206+2256];
	// begin inline asm
	{mul.f16 %rs1295,%rs1272,%rs1297;
}
	// end inline asm
	// begin inline asm
	{add.f16 %rs1298,%rs1232,%rs1295;
}
	// end inline asm
	ld.shared.u16 	%rs1303, [%r206+2262];
	// begin inline asm
	{mul.f16 %rs1301,%rs1278,%rs1303;
}
	// end inline asm
	// begin inline asm
	{add.f16 %rs1304,%rs1298,%rs1301;
}
	// end inline asm
	ld.shared.u16 	%rs1309, [%r206+2064];
	// begin inline asm
	{mul.f16 %rs1307,%rs1284,%rs1309;
}
	// end inline asm
	// begin inline asm
	{add.f16 %rs1310,%rs1244,%rs1307;
}
	// end inline asm
	ld.shared.u16 	%rs1315, [%r206+2070];
	// begin inline asm
	{mul.f16 %rs1313,%rs1290,%rs1315;
}
	// end inline asm
	// begin inline asm
	{add.f16 %rs1316,%rs1310,%rs1313;
}
	// end inline asm
	ld.shared.u16 	%rs1320, [%r202+816];
	ld.shared.u16 	%rs1321, [%r206+720];
	// begin inline asm
	{mul.f16 %rs1319,%rs1320,%rs1321;
}
	// end inline asm
	// begin inline asm
	{add.f16 %rs1322,%rs1304,%rs1319;
}
	// end inline asm
	ld.shared.u16 	%rs1326, [%r202+818];
	ld.shared.u16 	%rs1327, [%r206+726];
	// begin inline asm
	{mul.f16 %rs1325,%rs1326,%rs1327;
}
	// end inline asm
	// begin inline asm
	{add.f16 %rs1328,%rs1322,%rs1325;
}
	// end inline asm
	ld.shared.u16 	%rs1332, [%r202+880];
	ld.shared.u16 	%rs1333, [%r206+528];
	// begin inline asm
	{mul.f16 %rs1331,%rs1332,%rs1333;
}
	// end inline asm
	// begin inline asm
	{add.f16 %rs1334,%rs1316,%rs1331;
}
	// end inline asm
	ld.shared.u16 	%rs1338, [%r202+882];
	ld.shared.u16 	%rs1339, [%r206+534];
	// begin inline asm
	{mul.f16 %rs1337,%rs1338,%rs1339;
}
	// end inline asm
	// begin inline asm
	{add.f16 %rs1340,%rs1334,%rs1337;
}
	// end inline asm
	ld.shared.u16 	%rs1344, [%r202+52];
	ld.shared.u16 	%rs1345, [%r206+3036];
	// begin inline asm
	{mul.f16 %rs1343,%rs1344,%rs1345;
}
	// end inline asm
	// begin inline asm
	{add.f16 %rs1346,%rs1280,%rs1343;
}
	// end inline asm
	ld.shared.u16 	%rs1350, [%r202+54];
	ld.shared.u16 	%rs1351, [%r206+3042];
	// begin inline asm
	{mul.f16 %rs1349,%rs1350,%rs1351;
}
	// end inline asm
	// begin inline asm
	{add.f16 %rs1352,%rs1346,%rs1349;
}
	// end inline asm
	ld.shared.u16 	%rs1356, [%r202+116];
	ld.shared.u16 	%rs1357, [%r206+2844];
	// begin inline asm
	{mul.f16 %rs1355,%rs1356,%rs1357;
}
	// end inline asm
	// begin inline asm
	{add.f16 %rs1358,%rs1292,%rs1355;
}
	// end inline asm
	ld.shared.u16 	%rs1362, [%r202+118];
	ld.shared.u16 	%rs1363, [%r206+2850];
	// begin inline asm
	{mul.f16 %rs1361,%rs1362,%rs1363;
}
	// end inline asm
	// begin inline asm
	{add.f16 %rs1364,%rs1358,%rs1361;
}
	// end inline asm
	ld.shared.u16 	%rs1368, [%r202+436];
	ld.shared.u16 	%rs1369, [%r206+1500];
	// begin inline asm
	{mul.f16 %rs1367,%rs1368,%rs1369;
}
	// end inline asm
	// begin inline asm
	{add.f16 %rs1370,%rs1352,%rs1367;
}
	// end inline asm
	ld.shared.u16 	%rs1374, [%r202+438];
	ld.shared.u16 	%rs1375, [%r206+1506];
	// begin inline asm
	{mul.f16 %rs1373,%rs1374,%rs1375;
}
	// end inline asm
	// begin inline asm
	{add.f16 %rs1376,%rs1370,%rs1373;
}
	// end inline asm
	ld.shared.u16 	%rs1380, [%r202+500];
	ld.shared.u16 	%rs1381, [%r206+1308];
	// begin inline asm
	{mul.f16 %rs1379,%rs1380,%rs1381;
}
	// end inline asm
	// begin inline asm
	{add.f16 %rs1382,%rs1364,%rs1379;
}
	// end inline asm
	ld.shared.u16 	%rs1386, [%r202+502];
	ld.shared.u16 	%rs1387, [%r206+1314];
	// begin inline asm
	{mul.f16 %rs1385,%rs1386,%rs1387;
}
	// end inline asm
	// begin inline asm
	{add.f16 %rs1388,%rs1382,%rs1385;
}
	// end inline asm
	ld.shared.u16 	%rs1393, [%r206+2268];
	// begin inline asm
	{mul.f16 %rs1391,%rs1368,%rs1393;
}
	// end inline asm
	// begin inline asm
	{add.f16 %rs1394,%rs1328,%rs1391;
}
	// end inline asm
	ld.shared.u16 	%rs1399, [%r206+2274];
	// begin inline asm
	{mul.f16 %rs1397,%rs1374,%rs1399;
}
	// end inline asm
	// begin inline asm
	{add.f16 %rs1400,%rs1394,%rs1397;
}
	// end inline asm
	ld.shared.u16 	%rs1405, [%r206+2076];
	// begin inline asm
	{mul.f16 %rs1403,%rs1380,%rs1405;
}
	// end inline asm
	// begin inline asm
	{add.f16 %rs1406,%rs1340,%rs1403;
}
	// end inline asm
	ld.shared.u16 	%rs1411, [%r206+2082];
	// begin inline asm
	{mul.f16 %rs1409,%rs1386,%rs1411;
}
	// end inline asm
	// begin inline asm
	{add.f16 %rs1412,%rs1406,%rs1409;
}
	// end inline asm
	ld.shared.u16 	%rs1416, [%r202+820];
	ld.shared.u16 	%rs1417, [%r206+732];
	// begin inline asm
	{mul.f16 %rs1415,%rs1416,%rs1417;
}
	// end inline asm
	// begin inline asm
	{add.f16 %rs1418,%rs1400,%rs1415;
}
	// end inline asm
	ld.shared.u16 	%rs1422, [%r202+822];
	ld.shared.u16 	%rs1423, [%r206+738];
	// begin inline asm
	{mul.f16 %rs1421,%rs1422,%rs1423;
}
	// end inline asm
	// begin inline asm
	{add.f16 %rs1424,%rs1418,%rs1421;
}
	// end inline asm
	ld.shared.u16 	%rs1428, [%r202+884];
	ld.shared.u16 	%rs1429, [%r206+540];
	// begin inline asm
	{mul.f16 %rs1427,%rs1428,%rs1429;
}
	// end inline asm
	// begin inline asm
	{add.f16 %rs1430,%rs1412,%rs1427;
}
	// end inline asm
	ld.shared.u16 	%rs1434, [%r202+886];
	ld.shared.u16 	%rs1435, [%r206+546];
	// begin inline asm
	{mul.f16 %rs1433,%rs1434,%rs1435;
}
	// end inline asm
	// begin inline asm
	{add.f16 %rs1436,%rs1430,%rs1433;
}
	// end inline asm
	ld.shared.u16 	%rs1440, [%r202+56];
	ld.shared.u16 	%rs1441, [%r206+3048];
	// begin inline asm
	{mul.f16 %rs1439,%rs1440,%rs1441;
}
	// end inline asm
	// begin inline asm
	{add.f16 %rs1442,%rs1376,%rs1439;
}
	// end inline asm
	ld.shared.u16 	%rs1446, [%r202+58];
	ld.shared.u16 	%rs1447, [%r206+3054];
	// begin inline asm
	{mul.f16 %rs1445,%rs1446,%rs1447;
}
	// end inline asm
	// begin inline asm
	{add.f16 %rs1448,%rs1442,%rs1445;
}
	// end inline asm
	ld.shared.u16 	%rs1452, [%r202+120];
	ld.shared.u16 	%rs1453, [%r206+2856];
	// begin inline asm
	{mul.f16 %rs1451,%rs1452,%rs1453;
}
	// end inline asm
	// begin inline asm
	{add.f16 %rs1454,%rs1388,%rs1451;
}
	// end inline asm
	ld.shared.u16 	%rs1458, [%r202+122];
	ld.shared.u16 	%rs1459, [%r206+2862];
	// begin inline asm
	{mul.f16 %rs1457,%rs1458,%rs1459;
}
	// end inline asm
	// begin inline asm
	{add.f16 %rs1460,%rs1454,%rs1457;
}
	// end inline asm
	ld.shared.u16 	%rs1464, [%r202+440];
	ld.shared.u16 	%rs1465, [%r206+1512];
	// begin inline asm
	{mul.f16 %rs1463,%rs1464,%rs1465;
}
	// end inline asm
	// begin inline asm
	{add.f16 %rs1466,%rs1448,%rs1463;
}
	// end inline asm
	ld.shared.u16 	%rs1470, [%r202+442];
	ld.shared.u16 	%rs1471, [%r206+1518];
	// begin inline asm
	{mul.f16 %rs1469,%rs1470,%rs1471;
}
	// end inline asm
	// begin inline asm
	{add.f16 %rs1472,%rs1466,%rs1469;
}
	// end inline asm
	ld.shared.u16 	%rs1476, [%r202+504];
	ld.shared.u16 	%rs1477, [%r206+1320];
	// begin inline asm
	{mul.f16 %rs1475,%rs1476,%rs1477;
}
	// end inline asm
	// begin inline asm
	{add.f16 %rs1478,%rs1460,%rs1475;
}
	// end inline asm
	ld.shared.u16 	%rs1482, [%r202+506];
	ld.shared.u16 	%rs1483, [%r206+1326];
	// begin inline asm
	{mul.f16 %rs1481,%rs1482,%rs1483;
}
	// end inline asm
	// begin inline asm
	{add.f16 %rs1484,%rs1478,%rs1481;
}
	// end inline asm
	ld.shared.u16 	%rs1489, [%r206+2280];
	// begin inline asm
	{mul.f16 %rs1487,%rs1464,%rs1489;
}
	// end inline asm
	// begin inline asm
	{add.f16 %rs1490,%rs1424,%rs1487;
}
	// end inline asm
	ld.shared.u16 	%rs1495, [%r206+2286];
	// begin inline asm
	{mul.f16 %rs1493,%rs1470,%rs1495;
}
	// end inline asm
	// begin inline asm
	{add.f16 %rs1496,%rs1490,%rs1493;
}
	// end inline asm
	ld.shared.u16 	%rs1501, [%r206+2088];
	// begin inline asm
	{mul.f16 %rs1499,%rs1476,%rs1501;
}
	// end inline asm
	// begin inline asm
	{add.f16 %rs1502,%rs1436,%rs1499;
}
	// end inline asm
	ld.shared.u16 	%rs1507, [%r206+2094];
	// begin inline asm
	{mul.f16 %rs1505,%rs1482,%rs1507;
}
	// end inline asm
	// begin inline asm
	{add.f16 %rs1508,%rs1502,%rs1505;
}
	// end inline asm
	ld.shared.u16 	%rs1512, [%r202+824];
	ld.shared.u16 	%rs1513, [%r206+744];
	// begin inline asm
	{mul.f16 %rs1511,%rs1512,%rs1513;
}
	// end inline asm
	// begin inline asm
	{add.f16 %rs1514,%rs1496,%rs1511;
}
	// end inline asm
	ld.shared.u16 	%rs1518, [%r202+826];
	ld.shared.u16 	%rs1519, [%r206+750];
	// begin inline asm
	{mul.f16 %rs1517,%rs1518,%rs1519;
}
	// end inline asm
	// begin inline asm
	{add.f16 %rs1520,%rs1514,%rs1517;
}
	// end inline asm
	ld.shared.u16 	%rs1524, [%r202+888];
	ld.shared.u16 	%rs1525, [%r206+552];
	// begin inline asm
	{mul.f16 %rs1523,%rs1524,%rs1525;
}
	// end inline asm
	// begin inline asm
	{add.f16 %rs1526,%rs1508,%rs1523;
}
	// end inline asm
	ld.shared.u16 	%rs1530, [%r202+890];
	ld.shared.u16 	%rs1531, [%r206+558];
	// begin inline asm
	{mul.f16 %rs1529,%rs1530,%rs1531;
}
	// end inline asm
	// begin inline asm
	{add.f16 %rs1532,%rs1526,%rs1529;
}
	// end inline asm
	ld.shared.u16 	%rs1536, [%r202+60];
	ld.shared.u16 	%rs1537, [%r206+3060];
	// begin inline asm
	{mul.f16 %rs1535,%rs1536,%rs1537;
}
	// end inline asm
	// begin inline asm
	{add.f16 %rs1538,%rs1472,%rs1535;
}
	// end inline asm
	ld.shared.u16 	%rs1542, [%r202+62];
	ld.shared.u16 	%rs1543, [%r206+3066];
	// begin inline asm
	{mul.f16 %rs1541,%rs1542,%rs1543;
}
	// end inline asm
	// begin inline asm
	{add.f16 %rs1544,%rs1538,%rs1541;
}
	// end inline asm
	ld.shared.u16 	%rs1548, [%r202+124];
	ld.shared.u16 	%rs1549, [%r206+2868];
	// begin inline asm
	{mul.f16 %rs1547,%rs1548,%rs1549;
}
	// end inline asm
	// begin inline asm
	{add.f16 %rs1550,%rs1484,%rs1547;
}
	// end inline asm
	ld.shared.u16 	%rs1554, [%r202+126];
	ld.shared.u16 	%rs1555, [%r206+2874];
	// begin inline asm
	{mul.f16 %rs1553,%rs1554,%rs1555;
}
	// end inline asm
	// begin inline asm
	{add.f16 %rs1556,%rs1550,%rs1553;
}
	// end inline asm
	ld.shared.u16 	%rs1560, [%r202+444];
	ld.shared.u16 	%rs1561, [%r206+1524];
	// begin inline asm
	{mul.f16 %rs1559,%rs1560,%rs1561;
}
	// end inline asm
	// begin inline asm
	{add.f16 %rs1562,%rs1544,%rs1559;
}
	// end inline asm
	ld.shared.u16 	%rs1566, [%r202+446];
	ld.shared.u16 	%rs1567, [%r206+1530];
	// begin inline asm
	{mul.f16 %rs1565,%rs1566,%rs1567;
}
	// end inline asm
	// begin inline asm
	{add.f16 %rs3175,%rs1562,%rs1565;
}
	// end inline asm
	ld.shared.u16 	%rs1572, [%r202+508];
	ld.shared.u16 	%rs1573, [%r206+1332];
	// begin inline asm
	{mul.f16 %rs1571,%rs1572,%rs1573;
}
	// end inline asm
	// begin inline asm
	{add.f16 %rs1574,%rs1556,%rs1571;
}
	// end inline asm
	ld.shared.u16 	%rs1578, [%r202+510];
	ld.shared.u16 	%rs1579, [%r206+1338];
	// begin inline asm
	{mul.f16 %rs1577,%rs1578,%rs1579;
}
	// end inline asm
	// begin inline asm
	{add.f16 %rs3174,%rs1574,%rs1577;
}
	// end inline asm
	ld.shared.u16 	%rs1585, [%r206+2292];
	// begin inline asm
	{mul.f16 %rs1583,%rs1560,%rs1585;
}
	// end inline asm
	// begin inline asm
	{add.f16 %rs1586,%rs1520,%rs1583;
}
	// end inline asm
	ld.shared.u16 	%rs1591, [%r206+2298];
	// begin inline asm
	{mul.f16 %rs1589,%rs1566,%rs1591;
}
	// end inline asm
	// begin inline asm
	{add.f16 %rs1592,%rs1586,%rs1589;
}
	// end inline asm
	ld.shared.u16 	%rs1597, [%r206+2100];
	// begin inline asm
	{mul.f16 %rs1595,%rs1572,%rs1597;
}
	// end inline asm
	// begin inline asm
	{add.f16 %rs1598,%rs1532,%rs1595;
}
	// end inline asm
	ld.shared.u16 	%rs1603, [%r206+2106];
	// begin inline asm
	{mul.f16 %rs1601,%rs1578,%rs1603;
}
	// end inline asm
	// begin inline asm
	{add.f16 %rs1604,%rs1598,%rs1601;
}
	// end inline asm
	ld.shared.u16 	%rs1608, [%r202+828];
	ld.shared.u16 	%rs1609, [%r206+756];
	// begin inline asm
	{mul.f16 %rs1607,%rs1608,%rs1609;
}
	// end inline asm
	// begin inline asm
	{add.f16 %rs1610,%rs1592,%rs1607;
}
	// end inline asm
	ld.shared.u16 	%rs1614, [%r202+830];
	ld.shared.u16 	%rs1615, [%r206+762];
	// begin inline asm
	{mul.f16 %rs1613,%rs1614,%rs1615;
}
	// end inline asm
	// begin inline asm
	{add.f16 %rs3173,%rs1610,%rs1613;
}
	// end inline asm
	ld.shared.u16 	%rs1620, [%r202+892];
	ld.shared.u16 	%rs1621, [%r206+564];
	// begin inline asm
	{mul.f16 %rs1619,%rs1620,%rs1621;
}
	// end inline asm
	// begin inline asm
	{add.f16 %rs1622,%rs1604,%rs1619;
}
	// end inline asm
	ld.shared.u16 	%rs1626, [%r202+894];
	ld.shared.u16 	%rs1627, [%r206+570];
	// begin inline asm
	{mul.f16 %rs1625,%rs1626,%rs1627;
}
	// end inline asm
	// begin inline asm
	{add.f16 %rs3172,%rs1622,%rs1625;
}
	// end inline asm
	mov.b32 	%r251, 1;
	mov.pred 	%p32, 0;
	@%p2 bra 	$L__BB0_26;
	// begin inline asm
	cp.async.wait_group 0;
	// end inline asm
	bar.sync 	0;
	mov.b32 	%r252, 0;
	mov.pred 	%p33, -1;
$L__BB0_28:
	mov.pred 	%p3, %p33;
	add.s32 	%r209, %r252, %r75;
	shl.b32 	%r210, %r209, 5;
	add.s32 	%r211, %r210, %r74;
	shl.b32 	%r212, %r211, 1;
	add.s32 	%r214, %r102, %r212;
	mad.lo.s32 	%r215, %r252, -192, %r76;
	shl.b32 	%r216, %r215, 1;
	add.s32 	%r218, %r142, %r216;
	ld.shared.u16 	%rs1632, [%r214+2304];
	ld.shared.u16 	%rs1633, [%r218+5952];
	// begin inline asm
	{mul.f16 %rs1631,%rs1632,%rs1633;
}
	// end inline asm
	// begin inline asm
	{add.f16 %rs1634,%rs3175,%rs1631;
}
	// end inline asm
	ld.shared.u16 	%rs1638, [%r214+2306];
	ld.shared.u16 	%rs1639, [%r218+5958];
	// begin inline asm
	{mul.f16 %rs1637,%rs1638,%rs1639;
}
	// end inline asm
	// begin inline asm
	{add.f16 %rs1640,%rs1634,%rs1637;
}
	// end inline asm
	ld.shared.u16 	%rs1644, [%r214+2368];
	ld.shared.u16 	%rs1645, [%r218+5760];
	// begin inline asm
	{mul.f16 %rs1643,%rs1644,%rs1645;
}
	// end inline asm
	// begin inline asm
	{add.f16 %rs1646,%rs3174,%rs1643;
}
	// end inline asm
	ld.shared.u16 	%rs1650, [%r214+2370];
	ld.shared.u16 	%rs1651, [%r218+5766];
	// begin inline asm
	{mul.f16 %rs1649,%rs1650,%rs1651;
}
	// end inline asm
	// begin inline asm
	{add.f16 %rs1652,%rs1646,%rs1649;
}
	// end inline asm
	ld.shared.u16 	%rs1656, [%r214+2688];
	ld.shared.u16 	%rs1657, [%r218+4416];
	// begin inline asm
	{mul.f16 %rs1655,%rs1656,%rs1657;
}
	// end inline asm
	// begin inline asm
	{add.f16 %rs1658,%rs1640,%rs1655;
}
	// end inline asm
	ld.shared.u16 	%rs1662, [%r214+2690];
	ld.shared.u16 	%rs1663, [%r218+4422];
	// begin inline asm
	{mul.f16 %rs1661,%rs1662,%rs1663;
}
	// end inline asm
	// begin inline asm
	{add.f16 %rs1664,%rs1658,%rs1661;
}
	// end inline asm
	ld.shared.u16 	%rs1668, [%r214+2752];
	ld.shared.u16 	%rs1669, [%r218+4224];
	// begin inline asm
	{mul.f16 %rs1667,%rs1668,%rs1669;
}
	// end inline asm
	// begin inline asm
	{add.f16 %rs1670,%rs1652,%rs1667;
}
	// end inline asm
	ld.shared.u16 	%rs1674, [%r214+2754];
	ld.shared.u16 	%rs1675, [%r218+4230];
	// begin inline asm
	{mul.f16 %rs1673,%rs1674,%rs1675;
}
	// end inline asm
	// begin inline asm
	{add.f16 %rs1676,%rs1670,%rs1673;
}
	// end inline asm
	ld.shared.u16 	%rs1681, [%r218+5184];
	// begin inline asm
	{mul.f16 %rs1679,%rs1656,%rs1681;
}
	// end inline asm
	// begin inline asm
	{add.f16 %rs1682,%rs3173,%rs1679;
}
	// end inline asm
	ld.shared.u16 	%rs1687, [%r218+5190];
	// begin inline asm
	{mul.f16 %rs1685,%rs1662,%rs1687;
}
	// end inline asm
	// begin inline asm
	{add.f16 %rs1688,%rs1682,%rs1685;
}
	// end inline asm
	ld.shared.u16 	%rs1693, [%r218+4992];
	// begin inline asm
	{mul.f16 %rs1691,%rs1668,%rs1693;
}
	// end inline asm
	// begin inline asm
	{add.f16 %rs1694,%rs3172,%rs1691;
}
	// end inline asm
	ld.shared.u16 	%rs1699, [%r218+4998];
	// begin inline asm
	{mul.f16 %rs1697,%rs1674,%rs1699;
}
	// end inline asm
	// begin inline asm
	{add.f16 %rs1700,%rs1694,%rs1697;
}
	// end inline asm
	ld.shared.u16 	%rs1704, [%r214+3072];
	ld.shared.u16 	%rs1705, [%r218+3648];
	// begin inline asm
	{mul.f16 %rs1703,%rs1704,%rs1705;
}
	// end inline asm
	// begin inline asm
	{add.f16 %rs1706,%rs1688,%rs1703;
}
	// end inline asm
	ld.shared.u16 	%rs1710, [%r214+3074];
	ld.shared.u16 	%rs1711, [%r218+3654];
	// begin inline asm
	{mul.f16 %rs1709,%rs1710,%rs1711;
}
	// end inline asm
	// begin inline asm
	{add.f16 %rs1712,%rs1706,%rs1709;
}
	// end inline asm
	ld.shared.u16 	%rs1716, [%r214+3136];
	ld.shared.u16 	%rs1717, [%r218+3456];
	// begin inline asm
	{mul.f16 %rs1715,%rs1716,%rs1717;
}
	// end inline asm
	// begin inline asm
	{add.f16 %rs1718,%rs1700,%rs1715;
}
	// end inline asm
	ld.shared.u16 	%rs1722, [%r214+3138];
	ld.shared.u16 	%rs1723, [%r218+3462];
	// begin inline asm
	{mul.f16 %rs1721,%rs1722,%rs1723;
}
	// end inline asm
	// begin inline asm
	{add.f16 %rs1724,%rs1718,%rs1721;
}
	// end inline asm
	ld.shared.u16 	%rs1728, [%r214+2308];
	ld.shared.u16 	%rs1729, [%r218+5964];
	// begin inline asm
	{mul.f16 %rs1727,%rs1728,%rs1729;
}
	// end inline asm
	// begin inline asm
	{add.f16 %rs1730,%rs1664,%rs1727;
}
	// end inline asm
	ld.shared.u16 	%rs1734, [%r214+2310];
	ld.shared.u16 	%rs1735, [%r218+5970];
	// begin inline asm
	{mul.f16 %rs1733,%rs1734,%rs1735;
}
	// end inline asm
	// begin inline asm
	{add.f16 %rs1736,%rs1730,%rs1733;
}
	// end inline asm
	ld.shared.u16 	%rs1740, [%r214+2372];
	ld.shared.u16 	%rs1741, [%r218+5772];
	// begin inline asm
	{mul.f16 %rs1739,%rs1740,%rs1741;
}
	// end inline asm
	// begin inline asm
	{add.f16 %rs1742,%rs1676,%rs1739;
}
	// end inline asm
	ld.shared.u16 	%rs1746, [%r214+2374];
	ld.shared.u16 	%rs1747, [%r218+5778];
	// begin inline asm
	{mul.f16 %rs1745,%rs1746,%rs1747;
}
	// end inline asm
	// begin inline asm
	{add.f16 %rs1748,%rs1742,%rs1745;
}
	// end inline asm
	ld.shared.u16 	%rs1752, [%r214+2692];
	ld.shared.u16 	%rs1753, [%r218+4428];
	// begin inline asm
	{mul.f16 %rs1751,%rs1752,%rs1753;
}
	// end inline asm
	// begin inline asm
	{add.f16 %rs1754,%rs1736,%rs1751;
}
	// end inline asm
	ld.shared.u16 	%rs1758, [%r214+2694];
	ld.shared.u16 	%rs1759, [%r218+4434];
	// begin inline asm
	{mul.f16 %rs1757,%rs1758,%rs1759;
}
	// end inline asm
	// begin inline asm
	{add.f16 %rs1760,%rs1754,%rs1757;
}
	// end inline asm
	ld.shared.u16 	%rs1764, [%r214+2756];
	ld.shared.u16 	%rs1765, [%r218+4236];
	// begin inline asm
	{mul.f16 %rs1763,%rs1764,%rs1765;
}
	// end inline asm
	// begin inline asm
	{add.f16 %rs1766,%rs1748,%rs1763;
}
	// end inline asm
	ld.shared.u16 	%rs1770, [%r214+2758];
	ld.shared.u16 	%rs1771, [%r218+4242];
	// begin inline asm
	{mul.f16 %rs1769,%rs1770,%rs1771;
}
	// end inline asm
	// begin inline asm
	{add.f16 %rs1772,%rs1766,%rs1769;
}
	// end inline asm
	ld.shared.u16 	%rs1777, [%r218+5196];
	// begin inline asm
	{mul.f16 %rs1775,%rs1752,%rs1777;
}
	// end inline asm
	// begin inline asm
	{add.f16 %rs1778,%rs1712,%rs1775;
}
	// end inline asm
	ld.shared.u16 	%rs1783, [%r218+5202];
	// begin inline asm
	{mul.f16 %rs1781,%rs1758,%rs1783;
}
	// end inline asm
	// begin inline asm
	{add.f16 %rs1784,%rs1778,%rs1781;
}
	// end inline asm
	ld.shared.u16 	%rs1789, [%r218+5004];
	// begin inline asm
	{mul.f16 %rs1787,%rs1764,%rs1789;
}
	// end inline asm
	// begin inline asm
	{add.f16 %rs1790,%rs1724,%rs1787;
}
	// end inline asm
	ld.shared.u16 	%rs1795, [%r218+5010];
	// begin inline asm
	{mul.f16 %rs1793,%rs1770,%rs1795;
}
	// end inline asm
	// begin inline asm
	{add.f16 %rs1796,%rs1790,%rs1793;
}
	// end inline asm
	ld.shared.u16 	%rs1800, [%r214+3076];
	ld.shared.u16 	%rs1801, [%r218+3660];
	// begin inline asm
	{mul.f16 %rs1799,%rs1800,%rs1801;
}
	// end inline asm
	// begin inline asm
	{add.f16 %rs1802,%rs1784,%rs1799;
}
	// end inline asm
	ld.shared.u16 	%rs1806, [%r214+3078];
	ld.shared.u16 	%rs1807, [%r218+3666];
	// begin inline asm
	{mul.f16 %rs1805,%rs1806,%rs1807;
}
	// end inline asm
	// begin inline asm
	{add.f16 %rs1808,%rs1802,%rs1805;
}
	// end inline asm
	ld.shared.u16 	%rs1812, [%r214+3140];
	ld.shared.u16 	%rs1813, [%r218+3468];
	// begin inline asm
	{mul.f16 %rs1811,%rs1812,%rs1813;
}
	// end inline asm
	// begin inline asm
	{add.f16 %rs1814,%rs1796,%rs1811;
}
	// end inline asm
	ld.shared.u16 	%rs1818, [%r214+3142];
	ld.shared.u16 	%rs1819, [%r218+3474];
	// begin inline asm
	{mul.f16 %rs1817,%rs1818,%rs1819;
}
	// end inline asm
	// begin inline asm
	{add.f16 %rs1820,%rs1814,%rs1817;
}
	// end inline asm
	ld.shared.u16 	%rs1824, [%r214+2312];
	ld.shared.u16 	%rs1825, [%r218+5976];
	// begin inline asm
	{mul.f16 %rs1823,%rs1824,%rs1825;
}
	// end inline asm
	// begin inline asm
	{add.f16 %rs1826,%rs1760,%rs1823;
}
	// end inline asm
	ld.shared.u16 	%rs1830, [%r214+2314];
	ld.shared.u16 	%rs1831, [%r218+5982];
	// begin inline asm
	{mul.f16 %rs1829,%rs1830,%rs1831;
}
	// end inline asm
	// begin inline asm
	{add.f16 %rs1832,%rs1826,%rs1829;
}
	// end inline asm
	ld.shared.u16 	%rs1836, [%r214+2376];
	ld.shared.u16 	%rs1837, [%r218+5784];
	// begin inline asm
	{mul.f16 %rs1835,%rs1836,%rs1837;
}
	// end inline asm
	// begin inline asm
	{add.f16 %rs1838,%rs1772,%rs1835;
}
	// end inline asm
	ld.shared.u16 	%rs1842, [%r214+2378];
	ld.shared.u16 	%rs1843, [%r218+5790];
	// begin inline asm
	{mul.f16 %rs1841,%rs1842,%rs1843;
}
	// end inline asm
	// begin inline asm
	{add.f16 %rs1844,%rs1838,%rs1841;
}
	// end inline asm
	ld.shared.u16 	%rs1848, [%r214+2696];
	ld.shared.u16 	%rs1849, [%r218+4440];
	// begin inline asm
	{mul.f16 %rs1847,%rs1848,%rs1849;
}
	// end inline asm
	// begin inline asm
	{add.f16 %rs1850,%rs1832,%rs1847;
}
	// end inline asm
	ld.shared.u16 	%rs1854, [%r214+2698];
	ld.shared.u16 	%rs1855, [%r218+4446];
	// begin inline asm
	{mul.f16 %rs1853,%rs1854,%rs1855;
}
	// end inline asm
	// begin inline asm
	{add.f16 %rs1856,%rs1850,%rs1853;
}
	// end inline asm
	ld.shared.u16 	%rs1860, [%r214+2760];
	ld.shared.u16 	%rs1861, [%r218+4248];
	// begin inline asm
	{mul.f16 %rs1859,%rs1860,%rs1861;
}
	// end inline asm
	// begin inline asm
	{add.f16 %rs1862,%rs1844,%rs1859;
}
	// end inline asm
	ld.shared.u16 	%rs1866, [%r214+2762];
	ld.shared.u16 	%rs1867, [%r218+4254];
	// begin inline asm
	{mul.f16 %rs1865,%rs1866,%rs1867;
}
	// end inline asm
	// begin inline asm
	{add.f16 %rs1868,%rs1862,%rs1865;
}
	// end inline asm
	ld.shared.u16 	%rs1873, [%r218+5208];
	// begin inline asm
	{mul.f16 %rs1871,%rs1848,%rs1873;
}
	// end inline asm
	// begin inline asm
	{add.f16 %rs1874,%rs1808,%rs1871;
}
	// end inline asm
	ld.shared.u16 	%rs1879, [%r218+5214];
	// begin inline asm
	{mul.f16 %rs1877,%rs1854,%rs1879;
}
	// end inline asm
	// begin inline asm
	{add.f16 %rs1880,%rs1874,%rs1877;
}
	// end inline asm
	ld.shared.u16 	%rs1885, [%r218+5016];
	// begin inline asm
	{mul.f16 %rs1883,%rs1860,%rs1885;
}
	// end inline asm
	// begin inline asm
	{add.f16 %rs1886,%rs1820,%rs1883;
}
	// end inline asm
	ld.shared.u16 	%rs1891, [%r218+5022];
	// begin inline asm
	{mul.f16 %rs1889,%rs1866,%rs1891;
}
	// end inline asm
	// begin inline asm
	{add.f16 %rs1892,%rs1886,%rs1889;
}
	// end inline asm
	ld.shared.u16 	%rs1896, [%r214+3080];
	ld.shared.u16 	%rs1897, [%r218+3672];
	// begin inline asm
	{mul.f16 %rs1895,%rs1896,%rs1897;
}
	// end inline asm
	// begin inline asm
	{add.f16 %rs1898,%rs1880,%rs1895;
}
	// end inline asm
	ld.shared.u16 	%rs1902, [%r214+3082];
	ld.shared.u16 	%rs1903, [%r218+3678];
	// begin inline asm
	{mul.f16 %rs1901,%rs1902,%rs1903;
}
	// end inline asm
	// begin inline asm
	{add.f16 %rs1904,%rs1898,%rs1901;
}
	// end inline asm
	ld.shared.u16 	%rs1908, [%r214+3144];
	ld.shared.u16 	%rs1909, [%r218+3480];
	// begin inline asm
	{mul.f16 %rs1907,%rs1908,%rs1909;
}
	// end inline asm
	// begin inline asm
	{add.f16 %rs1910,%rs1892,%rs1907;
}
	// end inline asm
	ld.shared.u16 	%rs1914, [%r214+3146];
	ld.shared.u16 	%rs1915, [%r218+3486];
	// begin inline asm
	{mul.f16 %rs1913,%rs1914,%rs1915;
}
	// end inline asm
	// begin inline asm
	{add.f16 %rs1916,%rs1910,%rs1913;
}
	// end inline asm
	ld.shared.u16 	%rs1920, [%r214+2316];
	ld.shared.u16 	%rs1921, [%r218+5988];
	// begin inline asm
	{mul.f16 %rs1919,%rs1920,%rs1921;
}
	// end inline asm
	// begin inline asm
	{add.f16 %rs1922,%rs1856,%rs1919;
}
	// end inline asm
	ld.shared.u16 	%rs1926, [%r214+2318];
	ld.shared.u16 	%rs1927, [%r218+5994];
	// begin inline asm
	{mul.f16 %rs1925,%rs1926,%rs1927;
}
	// end inline asm
	// begin inline asm
	{add.f16 %rs1928,%rs1922,%rs1925;
}
	// end inline asm
	ld.shared.u16 	%rs1932, [%r214+2380];
	ld.shared.u16 	%rs1933, [%r218+5796];
	// begin inline asm
	{mul.f16 %rs1931,%rs1932,%rs1933;
}
	// end inline asm
	// begin inline asm
	{add.f16 %rs1934,%rs1868,%rs1931;
}
	// end inline asm
	ld.shared.u16 	%rs1938, [%r214+2382];
	ld.shared.u16 	%rs1939, [%r218+5802];
	// begin inline asm
	{mul.f16 %rs1937,%rs1938,%rs1939;
}
	// end inline asm
	// begin inline asm
	{add.f16 %rs1940,%rs1934,%rs1937;
}
	// end inline asm
	ld.shared.u16 	%rs1944, [%r214+2700];
	ld.shared.u16 	%rs1945, [%r218+4452];
	// begin inline asm
	{mul.f16 %rs1943,%rs1944,%rs1945;
}
	// end inline asm
	// begin inline asm
	{add.f16 %rs1946,%rs1928,%rs1943;
}
	// end inline asm
	ld.shared.u16 	%rs1950, [%r214+2702];
	ld.shared.u16 	%rs1951, [%r218+4458];
	// begin inline asm
	{mul.f16 %rs1949,%rs1950,%rs1951;
}
	// end inline asm
	// begin inline asm
	{add.f16 %rs1952,%rs1946,%rs1949;
}
	// end inline asm
	ld.shared.u16 	%rs1956, [%r214+2764];
	ld.shared.u16 	%rs1957, [%r218+4260];
	// begin inline asm
	{mul.f16 %rs1955,%rs1956,%rs1957;
}
	// end inline asm
	// begin inline asm
	{add.f16 %rs1958,%rs1940,%rs1955;
}
	// end inline asm
	ld.shared.u16 	%rs1962, [%r214+2766];
	ld.shared.u16 	%rs1963, [%r218+4266];
	// begin inline asm
	{mul.f16 %rs1961,%rs1962,%rs1963;
}
	// end inline asm
	// begin inline asm
	{add.f16 %rs1964,%rs1958,%rs1961;
}
	// end inline asm
	ld.shared.u16 	%rs1969, [%r218+5220];
	// begin inline asm
	{mul.f16 %rs1967,%rs1944,%rs1969;
}
	// end inline asm
	// begin inline asm
	{add.f16 %rs1970,%rs1904,%rs1967;
}
	// end inline asm
	ld.shared.u16 	%rs1975, [%r218+5226];
	// begin inline asm
	{mul.f16 %rs1973,%rs1950,%rs1975;
}
	// end inline asm
	// begin inline asm
	{add.f16 %rs1976,%rs1970,%rs1973;
}
	// end inline asm
	ld.shared.u16 	%rs1981, [%r218+5028];
	// begin inline asm
	{mul.f16 %rs1979,%rs1956,%rs1981;
}
	// end inline asm
	// begin inline asm
	{add.f16 %rs1982,%rs1916,%rs1979;
}
	// end inline asm
	ld.shared.u16 	%rs1987, [%r218+5034];
	// begin inline asm
	{mul.f16 %rs1985,%rs1962,%rs1987;
}
	// end inline asm
	// begin inline asm
	{add.f16 %rs1988,%rs1982,%rs1985;
}
	// end inline asm
	ld.shared.u16 	%rs1992, [%r214+3084];
	ld.shared.u16 	%rs1993, [%r218+3684];
	// begin inline asm
	{mul.f16 %rs1991,%rs1992,%rs1993;
}
	// end inline asm
	// begin inline asm
	{add.f16 %rs1994,%rs1976,%rs1991;
}
	// end inline asm
	ld.shared.u16 	%rs1998, [%r214+3086];
	ld.shared.u16 	%rs1999, [%r218+3690];
	// begin inline asm
	{mul.f16 %rs1997,%rs1998,%rs1999;
}
	// end inline asm
	// begin inline asm
	{add.f16 %rs2000,%rs1994,%rs1997;
}
	// end inline asm
	ld.shared.u16 	%rs2004, [%r214+3148];
	ld.shared.u16 	%rs2005, [%r218+3492];
	// begin inline asm
	{mul.f16 %rs2003,%rs2004,%rs2005;
}
	// end inline asm
	// begin inline asm
	{add.f16 %rs2006,%rs1988,%rs2003;
}
	// end inline asm
	ld.shared.u16 	%rs2010, [%r214+3150];
	ld.shared.u16 	%rs2011, [%r218+3498];
	// begin inline asm
	{mul.f16 %rs2009,%rs2010,%rs2011;
}
	// end inline asm
	// begin inline asm
	{add.f16 %rs2012,%rs2006,%rs2009;
}
	// end inline asm
	ld.shared.u16 	%rs2016, [%r214+2320];
	ld.shared.u16 	%rs2017, [%r218+6000];
	// begin inline asm
	{mul.f16 %rs2015,%rs2016,%rs2017;
}
	// end inline asm
	// begin inline asm
	{add.f16 %rs2018,%rs1952,%rs2015;
}
	// end inline asm
	ld.shared.u16 	%rs2022, [%r214+2322];
	ld.shared.u16 	%rs2023, [%r218+6006];
	// begin inline asm
	{mul.f16 %rs2021,%rs2022,%rs2023;
}
	// end inline asm
	// begin inline asm
	{add.f16 %rs2024,%rs2018,%rs2021;
}
	// end inline asm
	ld.shared.u16 	%rs2028, [%r214+2384];
	ld.shared.u16 	%rs2029, [%r218+5808];
	// begin inline asm
	{mul.f16 %rs2027,%rs2028,%rs2029;
}
	// end inline asm
	// begin inline asm
	{add.f16 %rs2030,%rs1964,%rs2027;
}
	// end inline asm
	ld.shared.u16 	%rs2034, [%r214+2386];
	ld.shared.u16 	%rs2035, [%r218+5814];
	// begin inline asm
	{mul.f16 %rs2033,%rs2034,%rs2035;
}
	// end inline asm
	// begin inline asm
	{add.f16 %rs2036,%rs2030,%rs2033;
}
	// end inline asm
	ld.shared.u16 	%rs2040, [%r214+2704];
	ld.shared.u16 	%rs2041, [%r218+4464];
	// begin inline asm
	{mul.f16 %rs2039,%rs2040,%rs2041;
}
	// end inline asm
	// begin inline asm
	{add.f16 %rs2042,%rs2024,%rs2039;
}
	// end inline asm
	ld.shared.u16 	%rs2046, [%r214+2706];
	ld.shared.u16 	%rs2047, [%r218+4470];
	// begin inline asm
	{mul.f16 %rs2045,%rs2046,%rs2047;
}
	// end inline asm
	// begin inline asm
	{add.f16 %rs2048,%rs2042,%rs2045;
}
	// end inline asm
	ld.shared.u16 	%rs2052, [%r214+2768];
	ld.shared.u16 	%rs2053, [%r218+4272];
	// begin inline asm
	{mul.f16 %rs2051,%rs2052,%rs2053;
}
	// end inline asm
	// begin inline asm
	{add.f16 %rs2054,%rs2036,%rs2051;
}
	// end inline asm
	ld.shared.u16 	%rs2058, [%r214+2770];
	ld.shared.u16 	%rs2059, [%r218+4278];
	// begin inline asm
	{mul.f16 %rs2057,%rs2058,%rs2059;
}
	// end inline asm
	// begin inline asm
	{add.f16 %rs2060,%rs2054,%rs2057;
}
	// end inline asm
	ld.shared.u16 	%rs2065, [%r218+5232];
	// begin inline asm
	{mul.f16 %rs2063,%rs2040,%rs2065;
}
	// end inline asm
	// begin inline asm
	{add.f16 %rs2066,%rs2000,%rs2063;
}
	// end inline asm
	ld.shared.u16 	%rs2071, [%r218+5238];
	// begin inline asm
	{mul.f16 %rs2069,%rs2046,%rs2071;
}
	// end inline asm
	// begin inline asm
	{add.f16 %rs2072,%rs2066,%rs2069;
}
	// end inline asm
	ld.shared.u16 	%rs2077, [%r218+5040];
	// begin inline asm
	{mul.f16 %rs2075,%rs2052,%rs2077;
}
	// end inline asm
	// begin inline asm
	{add.f16 %rs2078,%rs2012,%rs2075;
}
	// end inline asm
	ld.shared.u16 	%rs2083, [%r218+5046];
	// begin inline asm
	{mul.f16 %rs2081,%rs2058,%rs2083;
}
	// end inline asm
	// begin inline asm
	{add.f16 %rs2084,%rs2078,%rs2081;
}
	// end inline asm
	ld.shared.u16 	%rs2088, [%r214+3088];
	ld.shared.u16 	%rs2089, [%r218+3696];
	// begin inline asm
	{mul.f16 %rs2087,%rs2088,%rs2089;
}
	// end inline asm
	// begin inline asm
	{add.f16 %rs2090,%rs2072,%rs2087;
}
	// end inline asm
	ld.shared.u16 	%rs2094, [%r214+3090];
	ld.shared.u16 	%rs2095, [%r218+3702];
	// begin inline asm
	{mul.f16 %rs2093,%rs2094,%rs2095;
}
	// end inline asm
	// begin inline asm
	{add.f16 %rs2096,%rs2090,%rs2093;
}
	// end inline asm
	ld.shared.u16 	%rs2100, [%r214+3152];
	ld.shared.u16 	%rs2101, [%r218+3504];
	// begin inline asm
	{mul.f16 %rs2099,%rs2100,%rs2101;
}
	// end inline asm
	// begin inline asm
	{add.f16 %rs2102,%rs2084,%rs2099;
}
	// end inline asm
	ld.shared.u16 	%rs2106, [%r214+3154];
	ld.shared.u16 	%rs2107, [%r218+3510];
	// begin inline asm
	{mul.f16 %rs2105,%rs2106,%rs2107;
}
	// end inline asm
	// begin inline asm
	{add.f16 %rs2108,%rs2102,%rs2105;
}
	// end inline asm
	ld.shared.u16 	%rs2112, [%r214+2324];
	ld.shared.u16 	%rs2113, [%r218+6012];
	// begin inline asm
	{mul.f16 %rs2111,%rs2112,%rs2113;
}
	// end inline asm
	// begin inline asm
	{add.f16 %rs2114,%rs2048,%rs2111;
}
	// end inline asm
	ld.shared.u16 	%rs2118, [%r214+2326];
	ld.shared.u16 	%rs2119, [%r218+6018];
	// begin inline asm
	{mul.f16 %rs2117,%rs2118,%rs2119;
}
	// end inline asm
	// begin inline asm
	{add.f16 %rs2120,%rs2114,%rs2117;
}
	// end inline asm
	ld.shared.u16 	%rs2124, [%r214+2388];
	ld.shared.u16 	%rs2125, [%r218+5820];
	// begin inline asm
	{mul.f16 %rs2123,%rs2124,%rs2125;
}
	// end inline asm
	// begin inline asm
	{add.f16 %rs2126,%rs2060,%rs2123;
}
	// end inline asm
	ld.shared.u16 	%rs2130, [%r214+2390];
	ld.shared.u16 	%rs2131, [%r218+5826];
	// begin inline asm
	{mul.f16 %rs2129,%rs2130,%rs2131;
}
	// end inline asm
	// begin inline asm
	{add.f16 %rs2132,%rs2126,%rs2129;
}
	// end inline asm
	ld.shared.u16 	%rs2136, [%r214+2708];
	ld.shared.u16 	%rs2137, [%r218+4476];
	// begin inline asm
	{mul.f16 %rs2135,%rs2136,%rs2137;
}
	// end inline asm
	// begin inline asm
	{add.f16 %rs2138,%rs2120,%rs2135;
}
	// end inline asm
	ld.shared.u16 	%rs2142, [%r214+2710];
	ld.shared.u16 	%rs2143, [%r218+4482];
	// begin inline asm
	{mul.f16 %rs2141,%rs2142,%rs2143;
}
	// end inline asm
	// begin inline asm
	{add.f16 %rs2144,%rs2138,%rs2141;
}
	// end inline asm
	ld.shared.u16 	%rs2148, [%r214+2772];
	ld.shared.u16 	%rs2149, [%r218+4284];
	// begin inline asm
	{mul.f16 %rs2147,%rs2148,%rs2149;
}
	// end inline asm
	// begin inline asm
	{add.f16 %rs2150,%rs2132,%rs2147;
}
	// end inline asm
	ld.shared.u16 	%rs2154, [%r214+2774];
	ld.shared.u16 	%rs2155, [%r218+4290];
	// begin inline asm
	{mul.f16 %rs2153,%rs2154,%rs2155;
}
	// end inline asm
	// begin inline asm
	{add.f16 %rs2156,%rs2150,%rs2153;
}
	// end inline asm
	ld.shared.u16 	%rs2161, [%r218+5244];
	// begin inline asm
	{mul.f16 %rs2159,%rs2136,%rs2161;
}
	// end inline asm
	// begin inline asm
	{add.f16 %rs2162,%rs2096,%rs2159;
}
	// end inline asm
	ld.shared.u16 	%rs2167, [%r218+5250];
	// begin inline asm
	{mul.f16 %rs2165,%rs2142,%rs2167;
}
	// end inline asm
	// begin inline asm
	{add.f16 %rs2168,%rs2162,%rs2165;
}
	// end inline asm
	ld.shared.u16 	%rs2173, [%r218+5052];
	// begin inline asm
	{mul.f16 %rs2171,%rs2148,%rs2173;
}
	// end inline asm
	// begin inline asm
	{add.f16 %rs2174,%rs2108,%rs2171;
}
	// end inline asm
	ld.shared.u16 	%rs2179, [%r218+5058];
	// begin inline asm
	{mul.f16 %rs2177,%rs2154,%rs2179;
}
	// end inline asm
	// begin inline asm
	{add.f16 %rs2180,%rs2174,%rs2177;
}
	// end inline asm
	ld.shared.u16 	%rs2184, [%r214+3092];
	ld.shared.u16 	%rs2185, [%r218+3708];
	// begin inline asm
	{mul.f16 %rs2183,%rs2184,%rs2185;
}
	// end inline asm
	// begin inline asm
	{add.f16 %rs2186,%rs2168,%rs2183;
}
	// end inline asm
	ld.shared.u16 	%rs2190, [%r214+3094];
	ld.shared.u16 	%rs2191, [%r218+3714];
	// begin inline asm
	{mul.f16 %rs2189,%rs2190,%rs2191;
}
	// end inline asm
	// begin inline asm
	{add.f16 %rs2192,%rs2186,%rs2189;
}
	// end inline asm
	ld.shared.u16 	%rs2196, [%r214+3156];
	ld.shared.u16 	%rs2197, [%r218+3516];
	// begin inline asm
	{mul.f16 %rs2195,%rs2196,%rs2197;
}
	// end inline asm
	// begin inline asm
	{add.f16 %rs2198,%rs2180,%rs2195;
}
	// end inline asm
	ld.shared.u16 	%rs2202, [%r214+3158];
	ld.shared.u16 	%rs2203, [%r218+3522];
	// begin inline asm
	{mul.f16 %rs2201,%rs2202,%rs2203;
}
	// end inline asm
	// begin inline asm
	{add.f16 %rs2204,%rs2198,%rs2201;
}
	// end inline asm
	ld.shared.u16 	%rs2208, [%r214+2328];
	ld.shared.u16 	%rs2209, [%r218+6024];
	// begin inline asm
	{mul.f16 %rs2207,%rs2208,%rs2209;
}
	// end inline asm
	// begin inline asm
	{add.f16 %rs2210,%rs2144,%rs2207;
}
	// end inline asm
	ld.shared.u16 	%rs2214, [%r214+2330];
	ld.shared.u16 	%rs2215, [%r218+6030];
	// begin inline asm
	{mul.f16 %rs2213,%rs2214,%rs2215;
}
	// end inline asm
	// begin inline asm
	{add.f16 %rs2216,%rs2210,%rs2213;
}
	// end inline asm
	ld.shared.u16 	%rs2220, [%r214+2392];
	ld.shared.u16 	%rs2221, [%r218+5832];
	// begin inline asm
	{mul.f16 %rs2219,%rs2220,%rs2221;
}
	// end inline asm
	// begin inline asm
	{add.f16 %rs2222,%rs2156,%rs2219;
}
	// end inline asm
	ld.shared.u16 	%rs2226, [%r214+2394];
	ld.shared.u16 	%rs2227, [%r218+5838];
	// begin inline asm
	{mul.f16 %rs2225,%rs2226,%rs2227;
}
	// end inline asm
	// begin inline asm
	{add.f16 %rs2228,%rs2222,%rs2225;
}
	// end inline asm
	ld.shared.u16 	%rs2232, [%r214+2712];
	ld.shared.u16 	%rs2233, [%r218+4488];
	// begin inline asm
	{mul.f16 %rs2231,%rs2232,%rs2233;
}
	// end inline asm
	// begin inline asm
	{add.f16 %rs2234,%rs2216,%rs2231;
}
	// end inline asm
	ld.shared.u16 	%rs2238, [%r214+2714];
	ld.shared.u16 	%rs2239, [%r218+4494];
	// begin inline asm
	{mul.f16 %rs2237,%rs2238,%rs2239;
}
	// end inline asm
	// begin inline asm
	{add.f16 %rs2240,%rs2234,%rs2237;
}
	// end inline asm
	ld.shared.u16 	%rs2244, [%r214+2776];
	ld.shared.u16 	%rs2245, [%r218+4296];
	// begin inline asm
	{mul.f16 %rs2243,%rs2244,%rs2245;
}
	// end inline asm
	// begin inline asm
	{add.f16 %rs2246,%rs2228,%rs2243;
}
	// end inline asm
	ld.shared.u16 	%rs2250, [%r214+2778];
	ld.shared.u16 	%rs2251, [%r218+4302];
	// begin inline asm
	{mul.f16 %rs2249,%rs2250,%rs2251;
}
	// end inline asm
	// begin inline asm
	{add.f16 %rs2252,%rs2246,%rs2249;
}
	// end inline asm
	ld.shared.u16 	%rs2257, [%r218+5256];
	// begin inline asm
	{mul.f16 %rs2255,%rs2232,%rs2257;
}
	// end inline asm
	// begin inline asm
	{add.f16 %rs2258,%rs2192,%rs2255;
}
	// end inline asm
	ld.shared.u16 	%rs2263, [%r218+5262];
	// begin inline asm
	{mul.f16 %rs2261,%rs2238,%rs2263;
}
	// end inline asm
	// begin inline asm
	{add.f16 %rs2264,%rs2258,%rs2261;
}
	// end inline asm
	ld.shared.u16 	%rs2269, [%r218+5064];
	// begin inline asm
	{mul.f16 %rs2267,%rs2244,%rs2269;
}
	// end inline asm
	// begin inline asm
	{add.f16 %rs2270,%rs2204,%rs2267;
}
	// end inline asm
	ld.shared.u16 	%rs2275, [%r218+5070];
	// begin inline asm
	{mul.f16 %rs2273,%rs2250,%rs2275;
}
	// end inline asm
	// begin inline asm
	{add.f16 %rs2276,%rs2270,%rs2273;
}
	// end inline asm
	ld.shared.u16 	%rs2280, [%r214+3096];
	ld.shared.u16 	%rs2281, [%r218+3720];
	// begin inline asm
	{mul.f16 %rs2279,%rs2280,%rs2281;
}
	// end inline asm
	// begin inline asm
	{add.f16 %rs2282,%rs2264,%rs2279;
}
	// end inline asm
	ld.shared.u16 	%rs2286, [%r214+3098];
	ld.shared.u16 	%rs2287, [%r218+3726];
	// begin inline asm
	{mul.f16 %rs2285,%rs2286,%rs2287;
}
	// end inline asm
	// begin inline asm
	{add.f16 %rs2288,%rs2282,%rs2285;
}
	// end inline asm
	ld.shared.u16 	%rs2292, [%r214+3160];
	ld.shared.u16 	%rs2293, [%r218+3528];
	// begin inline asm
	{mul.f16 %rs2291,%rs2292,%rs2293;
}
	// end inline asm
	// begin inline asm
	{add.f16 %rs2294,%rs2276,%rs2291;
}
	// end inline asm
	ld.shared.u16 	%rs2298, [%r214+3162];
	ld.shared.u16 	%rs2299, [%r218+3534];
	// begin inline asm
	{mul.f16 %rs2297,%rs2298,%rs2299;
}
	// end inline asm
	// begin inline asm
	{add.f16 %rs2300,%rs2294,%rs2297;
}
	// end inline asm
	ld.shared.u16 	%rs2304, [%r214+2332];
	ld.shared.u16 	%rs2305, [%r218+6036];
	// begin inline asm
	{mul.f16 %rs2303,%rs2304,%rs2305;
}
	// end inline asm
	// begin inline asm
	{add.f16 %rs2306,%rs2240,%rs2303;
}
	// end inline asm
	ld.shared.u16 	%rs2310, [%r214+2334];
	ld.shared.u16 	%rs2311, [%r218+6042];
	// begin inline asm
	{mul.f16 %rs2309,%rs2310,%rs2311;
}
	// end inline asm
	// begin inline asm
	{add.f16 %rs2312,%rs2306,%rs2309;
}
	// end inline asm
	ld.shared.u16 	%rs2316, [%r214+2396];
	ld.shared.u16 	%rs2317, [%r218+5844];
	// begin inline asm
	{mul.f16 %rs2315,%rs2316,%rs2317;
}
	// end inline asm
	// begin inline asm
	{add.f16 %rs2318,%rs2252,%rs2315;
}
	// end inline asm
	ld.shared.u16 	%rs2322, [%r214+2398];
	ld.shared.u16 	%rs2323, [%r218+5850];
	// begin inline asm
	{mul.f16 %rs2321,%rs2322,%rs2323;
}
	// end inline asm
	// begin inline asm
	{add.f16 %rs2324,%rs2318,%rs2321;
}
	// end inline asm
	ld.shared.u16 	%rs2328, [%r214+2716];
	ld.shared.u16 	%rs2329, [%r218+4500];
	// begin inline asm
	{mul.f16 %rs2327,%rs2328,%rs2329;
}
	// end inline asm
	// begin inline asm
	{add.f16 %rs2330,%rs2312,%rs2327;
}
	// end inline asm
	ld.shared.u16 	%rs2334, [%r214+2718];
	ld.shared.u16 	%rs2335, [%r218+4506];
	// begin inline asm
	{mul.f16 %rs2333,%rs2334,%rs2335;
}
	// end inline asm
	// begin inline asm
	{add.f16 %rs2336,%rs2330,%rs2333;
}
	// end inline asm
	ld.shared.u16 	%rs2340, [%r214+2780];
	ld.shared.u16 	%rs2341, [%r218+4308];
	// begin inline asm
	{mul.f16 %rs2339,%rs2340,%rs2341;
}
	// end inline asm
	// begin inline asm
	{add.f16 %rs2342,%rs2324,%rs2339;
}
	// end inline asm
	ld.shared.u16 	%rs2346, [%r214+2782];
	ld.shared.u16 	%rs2347, [%r218+4314];
	// begin inline asm
	{mul.f16 %rs2345,%rs2346,%rs2347;
}
	// end inline asm
	// begin inline asm
	{add.f16 %rs2348,%rs2342,%rs2345;
}
	// end inline asm
	ld.shared.u16 	%rs2353, [%r218+5268];
	// begin inline asm
	{mul.f16 %rs2351,%rs2328,%rs2353;
}
	// end inline asm
	// begin inline asm
	{add.f16 %rs2354,%rs2288,%rs2351;
}
	// end inline asm
	ld.shared.u16 	%rs2359, [%r218+5274];
	// begin inline asm
	{mul.f16 %rs2357,%rs2334,%rs2359;
}
	// end inline asm
	// begin inline asm
	{add.f16 %rs2360,%rs2354,%rs2357;
}
	// end inline asm
	ld.shared.u16 	%rs2365, [%r218+5076];
	// begin inline asm
	{mul.f16 %rs2363,%rs2340,%rs2365;
}
	// end inline asm
	// begin inline asm
	{add.f16 %rs2366,%rs2300,%rs2363;
}
	// end inline asm
	ld.shared.u16 	%rs2371, [%r218+5082];
	// begin inline asm
	{mul.f16 %rs2369,%rs2346,%rs2371;
}
	// end inline asm
	// begin inline asm
	{add.f16 %rs2372,%rs2366,%rs2369;
}
	// end inline asm
	ld.shared.u16 	%rs2376, [%r214+3100];
	ld.shared.u16 	%rs2377, [%r218+3732];
	// begin inline asm
	{mul.f16 %rs2375,%rs2376,%rs2377;
}
	// end inline asm
	// begin inline asm
	{add.f16 %rs2378,%rs2360,%rs2375;
}
	// end inline asm
	ld.shared.u16 	%rs2382, [%r214+3102];
	ld.shared.u16 	%rs2383, [%r218+3738];
	// begin inline asm
	{mul.f16 %rs2381,%rs2382,%rs2383;
}
	// end inline asm
	// begin inline asm
	{add.f16 %rs2384,%rs2378,%rs2381;
}
	// end inline asm
	ld.shared.u16 	%rs2388, [%r214+3164];
	ld.shared.u16 	%rs2389, [%r218+3540];
	// begin inline asm
	{mul.f16 %rs2387,%rs2388,%rs2389;
}
	// end inline asm
	// begin inline asm
	{add.f16 %rs2390,%rs2372,%rs2387;
}
	// end inline asm
	ld.shared.u16 	%rs2394, [%r214+3166];
	ld.shared.u16 	%rs2395, [%r218+3546];
	// begin inline asm
	{mul.f16 %rs2393,%rs2394,%rs2395;
}
	// end inline asm
	// begin inline asm
	{add.f16 %rs2396,%rs2390,%rs2393;
}
	// end inline asm
	ld.shared.u16 	%rs2400, [%r214+2336];
	ld.shared.u16 	%rs2401, [%r218+6048];
	// begin inline asm
	{mul.f16 %rs2399,%rs2400,%rs2401;
}
	// end inline asm
	// begin inline asm
	{add.f16 %rs2402,%rs2336,%rs2399;
}
	// end inline asm
	ld.shared.u16 	%rs2406, [%r214+2338];
	ld.shared.u16 	%rs2407, [%r218+6054];
	// begin inline asm
	{mul.f16 %rs2405,%rs2406,%rs2407;
}
	// end inline asm
	// begin inline asm
	{add.f16 %rs2408,%rs2402,%rs2405;
}
	// end inline asm
	ld.shared.u16 	%rs2412, [%r214+2400];
	ld.shared.u16 	%rs2413, [%r218+5856];
	// begin inline asm
	{mul.f16 %rs2411,%rs2412,%rs2413;
}
	// end inline asm
	// begin inline asm
	{add.f16 %rs2414,%rs2348,%rs2411;
}
	// end inline asm
	ld.shared.u16 	%rs2418, [%r214+2402];
	ld.shared.u16 	%rs2419, [%r218+5862];
	// begin inline asm
	{mul.f16 %rs2417,%rs2418,%rs2419;
}
	// end inline asm
	// begin inline asm
	{add.f16 %rs2420,%rs2414,%rs2417;
}
	// end inline asm
	ld.shared.u16 	%rs2424, [%r214+2720];
	ld.shared.u16 	%rs2425, [%r218+4512];
	// begin inline asm
	{mul.f16 %rs2423,%rs2424,%rs2425;
}
	// end inline asm
	// begin inline asm
	{add.f16 %rs2426,%rs2408,%rs2423;
}
	// end inline asm
	ld.shared.u16 	%rs2430, [%r214+2722];
	ld.shared.u16 	%rs2431, [%r218+4518];
	// begin inline asm
	{mul.f16 %rs2429,%rs2430,%rs2431;
}
	// end inline asm
	// begin inline asm
	{add.f16 %rs2432,%rs2426,%rs2429;
}
	// end inline asm
	ld.shared.u16 	%rs2436, [%r214+2784];
	ld.shared.u16 	%rs2437, [%r218+4320];
	// begin inline asm
	{mul.f16 %rs2435,%rs2436,%rs2437;
}
	// end inline asm
	// begin inline asm
	{add.f16 %rs2438,%rs2420,%rs2435;
}
	// end inline asm
	ld.shared.u16 	%rs2442, [%r214+2786];
	ld.shared.u16 	%rs2443, [%r218+4326];
	// begin inline asm
	{mul.f16 %rs2441,%rs2442,%rs2443;
}
	// end inline asm
	// begin inline asm
	{add.f16 %rs2444,%rs2438,%rs2441;
}
	// end inline asm
	ld.shared.u16 	%rs2449, [%r218+5280];
	// begin inline asm
	{mul.f16 %rs2447,%rs2424,%rs2449;
}
	// end inline asm
	// begin inline asm
	{add.f16 %rs2450,%rs2384,%rs2447;
}
	// end inline asm
	ld.shared.u16 	%rs2455, [%r218+5286];
	// begin inline asm
	{mul.f16 %rs2453,%rs2430,%rs2455;
}
	// end inline asm
	// begin inline asm
	{add.f16 %rs2456,%rs2450,%rs2453;
}
	// end inline asm
	ld.shared.u16 	%rs2461, [%r218+5088];
	// begin inline asm
	{mul.f16 %rs2459,%rs2436,%rs2461;
}
	// end inline asm
	// begin inline asm
	{add.f16 %rs2462,%rs2396,%rs2459;
}
	// end inline asm
	ld.shared.u16 	%rs2467, [%r218+5094];
	// begin inline asm
	{mul.f16 %rs2465,%rs2442,%rs2467;
}
	// end inline asm
	// begin inline asm
	{add.f16 %rs2468,%rs2462,%rs2465;
}
	// end inline asm
	ld.shared.u16 	%rs2472, [%r214+3104];
	ld.shared.u16 	%rs2473, [%r218+3744];
	// begin inline asm
	{mul.f16 %rs2471,%rs2472,%rs2473;
}
	// end inline asm
	// begin inline asm
	{add.f16 %rs2474,%rs2456,%rs2471;
}
	// end inline asm
	ld.shared.u16 	%rs2478, [%r214+3106];
	ld.shared.u16 	%rs2479, [%r218+3750];
	// begin inline asm
	{mul.f16 %rs2477,%rs2478,%rs2479;
}
	// end inline asm
	// begin inline asm
	{add.f16 %rs2480,%rs2474,%rs2477;
}
	// end inline asm
	ld.shared.u16 	%rs2484, [%r214+3168];
	ld.shared.u16 	%rs2485, [%r218+3552];
	// begin inline asm
	{mul.f16 %rs2483,%rs2484,%rs2485;
}
	// end inline asm
	// begin inline asm
	{add.f16 %rs2486,%rs2468,%rs2483;
}
	// end inline asm
	ld.shared.u16 	%rs2490, [%r214+3170];
	ld.shared.u16 	%rs2491, [%r218+3558];
	// begin inline asm
	{mul.f16 %rs2489,%rs2490,%rs2491;
}
	// end inline asm
	// begin inline asm
	{add.f16 %rs2492,%rs2486,%rs2489;
}
	// end inline asm
	ld.shared.u16 	%rs2496, [%r214+2340];
	ld.shared.u16 	%rs2497, [%r218+6060];
	// begin inline asm
	{mul.f16 %rs2495,%rs2496,%rs2497;
}
	// end inline asm
	// begin inline asm
	{add.f16 %rs2498,%rs2432,%rs2495;
}
	// end inline asm
	ld.shared.u16 	%rs2502, [%r214+2342];
	ld.shared.u16 	%rs2503, [%r218+6066];
	// begin inline asm
	{mul.f16 %rs2501,%rs2502,%rs2503;
}
	// end inline asm
	// begin inline asm
	{add.f16 %rs2504,%rs2498,%rs2501;
}
	// end inline asm
	ld.shared.u16 	%rs2508, [%r214+2404];
	ld.shared.u16 	%rs2509, [%r218+5868];
	// begin inline asm
	{mul.f16 %rs2507,%rs2508,%rs2509;
}
	// end inline asm
	// begin inline asm
	{add.f16 %rs2510,%rs2444,%rs2507;
}
	// end inline asm
	ld.shared.u16 	%rs2514, [%r214+2406];
	ld.shared.u16 	%rs2515, [%r218+5874];
	// begin inline asm
	{mul.f16 %rs2513,%rs2514,%rs2515;
}
	// end inline asm
	// begin inline asm
	{add.f16 %rs2516,%rs2510,%rs2513;
}
	// end inline asm
	ld.shared.u16 	%rs2520, [%r214+2724];
	ld.shared.u16 	%rs2521, [%r218+4524];
	// begin inline asm
	{mul.f16 %rs2519,%rs2520,%rs2521;
}
	// end inline asm
	// begin inline asm
	{add.f16 %rs2522,%rs2504,%rs2519;
}
	// end inline asm
	ld.shared.u16 	%rs2526, [%r214+2726];
	ld.shared.u16 	%rs2527, [%r218+4530];
	// begin inline asm
	{mul.f16 %rs2525,%rs2526,%rs2527;
}
	// end inline asm
	// begin inline asm
	{add.f16 %rs2528,%rs2522,%rs2525;
}
	// end inline asm
	ld.shared.u16 	%rs2532, [%r214+2788];
	ld.shared.u16 	%rs2533, [%r218+4332];
	// begin inline asm
	{mul.f16 %rs2531,%rs2532,%rs2533;
}
	// end inline asm
	// begin inline asm
	{add.f16 %rs2534,%rs2516,%rs2531;
}
	// end inline asm
	ld.shared.u16 	%rs2538, [%r214+2790];
	ld.shared.u16 	%rs2539, [%r218+4338];
	// begin inline asm
	{mul.f16 %rs2537,%rs2538,%rs2539;
}
	// end inline asm
	// begin inline asm
	{add.f16 %rs2540,%rs2534,%rs2537;
}
	// end inline asm
	ld.shared.u16 	%rs2545, [%r218+5292];
	// begin inline asm
	{mul.f16 %rs2543,%rs2520,%rs2545;
}
	// end inline asm
	// begin inline asm
	{add.f16 %rs2546,%rs2480,%rs2543;
}
	// end inline asm
	ld.shared.u16 	%rs2551, [%r218+5298];
	// begin inline asm
	{mul.f16 %rs2549,%rs2526,%rs2551;
}
	// end inline asm
	// begin inline asm
	{add.f16 %rs2552,%rs2546,%rs2549;
}
	// end inline asm
	ld.shared.u16 	%rs2557, [%r218+5100];
	// begin inline asm
	{mul.f16 %rs2555,%rs2532,%rs2557;
}
	// end inline asm
	// begin inline asm
	{add.f16 %rs2558,%rs2492,%rs2555;
}
	// end inline asm
	ld.shared.u16 	%rs2563, [%r218+5106];
	// begin inline asm
	{mul.f16 %rs2561,%rs2538,%rs2563;
}
	// end inline asm
	// begin inline asm
	{add.f16 %rs2564,%rs2558,%rs2561;
}
	// end inline asm
	ld.shared.u16 	%rs2568, [%r214+3108];
	ld.shared.u16 	%rs2569, [%r218+3756];
	// begin inline asm
	{mul.f16 %rs2567,%rs2568,%rs2569;
}
	// end inline asm
	// begin inline asm
	{add.f16 %rs2570,%rs2552,%rs2567;
}
	// end inline asm
	ld.shared.u16 	%rs2574, [%r214+3110];
	ld.shared.u16 	%rs2575, [%r218+3762];
	// begin inline asm
	{mul.f16 %rs2573,%rs2574,%rs2575;
}
	// end inline asm
	// begin inline asm
	{add.f16 %rs2576,%rs2570,%rs2573;
}
	// end inline asm
	ld.shared.u16 	%rs2580, [%r214+3172];
	ld.shared.u16 	%rs2581, [%r218+3564];
	// begin inline asm
	{mul.f16 %rs2579,%rs2580,%rs2581;
}
	// end inline asm
	// begin inline asm
	{add.f16 %rs2582,%rs2564,%rs2579;
}
	// end inline asm
	ld.shared.u16 	%rs2586, [%r214+3174];
	ld.shared.u16 	%rs2587, [%r218+3570];
	// begin inline asm
	{mul.f16 %rs2585,%rs2586,%rs2587;
}
	// end inline asm
	// begin inline asm
	{add.f16 %rs2588,%rs2582,%rs2585;
}
	// end inline asm
	ld.shared.u16 	%rs2592, [%r214+2344];
	ld.shared.u16 	%rs2593, [%r218+6072];
	// begin inline asm
	{mul.f16 %rs2591,%rs2592,%rs2593;
}
	// end inline asm
	// begin inline asm
	{add.f16 %rs2594,%rs2528,%rs2591;
}
	// end inline asm
	ld.shared.u16 	%rs2598, [%r214+2346];
	ld.shared.u16 	%rs2599, [%r218+6078];
	// begin inline asm
	{mul.f16 %rs2597,%rs2598,%rs2599;
}
	// end inline asm
	// begin inline asm
	{add.f16 %rs2600,%rs2594,%rs2597;
}
	// end inline asm
	ld.shared.u16 	%rs2604, [%r214+2408];
	ld.shared.u16 	%rs2605, [%r218+5880];
	// begin inline asm
	{mul.f16 %rs2603,%rs2604,%rs2605;
}
	// end inline asm
	// begin inline asm
	{add.f16 %rs2606,%rs2540,%rs2603;
}
	// end inline asm
	ld.shared.u16 	%rs2610, [%r214+2410];
	ld.shared.u16 	%rs2611, [%r218+5886];
	// begin inline asm
	{mul.f16 %rs2609,%rs2610,%rs2611;
}
	// end inline asm
	// begin inline asm
	{add.f16 %rs2612,%rs2606,%rs2609;
}
	// end inline asm
	ld.shared.u16 	%rs2616, [%r214+2728];
	ld.shared.u16 	%rs2617, [%r218+4536];
	// begin inline asm
	{mul.f16 %rs2615,%rs2616,%rs2617;
}
	// end inline asm
	// begin inline asm
	{add.f16 %rs2618,%rs2600,%rs2615;
}
	// end inline asm
	ld.shared.u16 	%rs2622, [%r214+2730];
	ld.shared.u16 	%rs2623, [%r218+4542];
	// begin inline asm
	{mul.f16 %rs2621,%rs2622,%rs2623;
}
	// end inline asm
	// begin inline asm
	{add.f16 %rs2624,%rs2618,%rs2621;
}
	// end inline asm
	ld.shared.u16 	%rs2628, [%r214+2792];
	ld.shared.u16 	%rs2629, [%r218+4344];
	// begin inline asm
	{mul.f16 %rs2627,%rs2628,%rs2629;
}
	// end inline asm
	// begin inline asm
	{add.f16 %rs2630,%rs2612,%rs2627;
}
	// end inline asm
	ld.shared.u16 	%rs2634, [%r214+2794];
	ld.shared.u16 	%rs2635, [%r218+4350];
	// begin inline asm
	{mul.f16 %rs2633,%rs2634,%rs2635;
}
	// end inline asm
	// begin inline asm
	{add.f16 %rs2636,%rs2630,%rs2633;
}
	// end inline asm
	ld.shared.u16 	%rs2641, [%r218+5304];
	// begin inline asm
	{mul.f16 %rs2639,%rs2616,%rs2641;
}
	// end inline asm
	// begin inline asm
	{add.f16 %rs2642,%rs2576,%rs2639;
}
	// end inline asm
	ld.shared.u16 	%rs2647, [%r218+5310];
	// begin inline asm
	{mul.f16 %rs2645,%rs2622,%rs2647;
}
	// end inline asm
	// begin inline asm
	{add.f16 %rs2648,%rs2642,%rs2645;
}
	// end inline asm
	ld.shared.u16 	%rs2653, [%r218+5112];
	// begin inline asm
	{mul.f16 %rs2651,%rs2628,%rs2653;
}
	// end inline asm
	// begin inline asm
	{add.f16 %rs2654,%rs2588,%rs2651;
}
	// end inline asm
	ld.shared.u16 	%rs2659, [%r218+5118];
	// begin inline asm
	{mul.f16 %rs2657,%rs2634,%rs2659;
}
	// end inline asm
	// begin inline asm
	{add.f16 %rs2660,%rs2654,%rs2657;
}
	// end inline asm
	ld.shared.u16 	%rs2664, [%r214+3112];
	ld.shared.u16 	%rs2665, [%r218+3768];
	// begin inline asm
	{mul.f16 %rs2663,%rs2664,%rs2665;
}
	// end inline asm
	// begin inline asm
	{add.f16 %rs2666,%rs2648,%rs2663;
}
	// end inline asm
	ld.shared.u16 	%rs2670, [%r214+3114];
	ld.shared.u16 	%rs2671, [%r218+3774];
	// begin inline asm
	{mul.f16 %rs2669,%rs2670,%rs2671;
}
	// end inline asm
	// begin inline asm
	{add.f16 %rs2672,%rs2666,%rs2669;
}
	// end inline asm
	ld.shared.u16 	%rs2676, [%r214+3176];
	ld.shared.u16 	%rs2677, [%r218+3576];
	// begin inline asm
	{mul.f16 %rs2675,%rs2676,%rs2677;
}
	// end inline asm
	// begin inline asm
	{add.f16 %rs2678,%rs2660,%rs2675;
}
	// end inline asm
	ld.shared.u16 	%rs2682, [%r214+3178];
	ld.shared.u16 	%rs2683, [%r218+3582];
	// begin inline asm
	{mul.f16 %rs2681,%rs2682,%rs2683;
}
	// end inline asm
	// begin inline asm
	{add.f16 %rs2684,%rs2678,%rs2681;
}
	// end inline asm
	ld.shared.u16 	%rs2688, [%r214+2348];
	ld.shared.u16 	%rs2689, [%r218+6084];
	// begin inline asm
	{mul.f16 %rs2687,%rs2688,%rs2689;
}
	// end inline asm
	// begin inline asm
	{add.f16 %rs2690,%rs2624,%rs2687;
}
	// end inline asm
	ld.shared.u16 	%rs2694, [%r214+2350];
	ld.shared.u16 	%rs2695, [%r218+6090];
	// begin inline asm
	{mul.f16 %rs2693,%rs2694,%rs2695;
}
	// end inline asm
	// begin inline asm
	{add.f16 %rs2696,%rs2690,%rs2693;
}
	// end inline asm
	ld.shared.u16 	%rs2700, [%r214+2412];
	ld.shared.u16 	%rs2701, [%r218+5892];
	// begin inline asm
	{mul.f16 %rs2699,%rs2700,%rs2701;
}
	// end inline asm
	// begin inline asm
	{add.f16 %rs2702,%rs2636,%rs2699;
}
	// end inline asm
	ld.shared.u16 	%rs2706, [%r214+2414];
	ld.shared.u16 	%rs2707, [%r218+5898];
	// begin inline asm
	{mul.f16 %rs2705,%rs2706,%rs2707;
}
	// end inline asm
	// begin inline asm
	{add.f16 %rs2708,%rs2702,%rs2705;
}
	// end inline asm
	ld.shared.u16 	%rs2712, [%r214+2732];
	ld.shared.u16 	%rs2713, [%r218+4548];
	// begin inline asm
	{mul.f16 %rs2711,%rs2712,%rs2713;
}
	// end inline asm
	// begin inline asm
	{add.f16 %rs2714,%rs2696,%rs2711;
}
	// end inline asm
	ld.shared.u16 	%rs2718, [%r214+2734];
	ld.shared.u16 	%rs2719, [%r218+4554];
	// begin inline asm
	{mul.f16 %rs2717,%rs2718,%rs2719;
}
	// end inline asm
	// begin inline asm
	{add.f16 %rs2720,%rs2714,%rs2717;
}
	// end inline asm
	ld.shared.u16 	%rs2724, [%r214+2796];
	ld.shared.u16 	%rs2725, [%r218+4356];
	// begin inline asm
	{mul.f16 %rs2723,%rs2724,%rs2725;
}
	// end inline asm
	// begin inline asm
	{add.f16 %rs2726,%rs2708,%rs2723;
}
	// end inline asm
	ld.shared.u16 	%rs2730, [%r214+2798];
	ld.shared.u16 	%rs2731, [%r218+4362];
	// begin inline asm
	{mul.f16 %rs2729,%rs2730,%rs2731;
}
	// end inline asm
	// begin inline asm
	{add.f16 %rs2732,%rs2726,%rs2729;
}
	// end inline asm
	ld.shared.u16 	%rs2737, [%r218+5316];
	// begin inline asm
	{mul.f16 %rs2735,%rs2712,%rs2737;
}
	// end inline asm
	// begin inline asm
	{add.f16 %rs2738,%rs2672,%rs2735;
}
	// end inline asm
	ld.shared.u16 	%rs2743, [%r218+5322];
	// begin inline asm
	{mul.f16 %rs2741,%rs2718,%rs2743;
}
	// end inline asm
	// begin inline asm
	{add.f16 %rs2744,%rs2738,%rs2741;
}
	// end inline asm
	ld.shared.u16 	%rs2749, [%r218+5124];
	// begin inline asm
	{mul.f16 %rs2747,%rs2724,%rs2749;
}
	// end inline asm
	// begin inline asm
	{add.f16 %rs2750,%rs2684,%rs2747;
}
	// end inline asm
	ld.shared.u16 	%rs2755, [%r218+5130];
	// begin inline asm
	{mul.f16 %rs2753,%rs2730,%rs2755;
}
	// end inline asm
	// begin inline asm
	{add.f16 %rs2756,%rs2750,%rs2753;
}
	// end inline asm
	ld.shared.u16 	%rs2760, [%r214+3116];
	ld.shared.u16 	%rs2761, [%r218+3780];
	// begin inline asm
	{mul.f16 %rs2759,%rs2760,%rs2761;
}
	// end inline asm
	// begin inline asm
	{add.f16 %rs2762,%rs2744,%rs2759;
}
	// end inline asm
	ld.shared.u16 	%rs2766, [%r214+3118];
	ld.shared.u16 	%rs2767, [%r218+3786];
	// begin inline asm
	{mul.f16 %rs2765,%rs2766,%rs2767;
}
	// end inline asm
	// begin inline asm
	{add.f16 %rs2768,%rs2762,%rs2765;
}
	// end inline asm
	ld.shared.u16 	%rs2772, [%r214+3180];
	ld.shared.u16 	%rs2773, [%r218+3588];
	// begin inline asm
	{mul.f16 %rs2771,%rs2772,%rs2773;
}
	// end inline asm
	// begin inline asm
	{add.f16 %rs2774,%rs2756,%rs2771;
}
	// end inline asm
	ld.shared.u16 	%rs2778, [%r214+3182];
	ld.shared.u16 	%rs2779, [%r218+3594];
	// begin inline asm
	{mul.f16 %rs2777,%rs2778,%rs2779;
}
	// end inline asm
	// begin inline asm
	{add.f16 %rs2780,%rs2774,%rs2777;
}
	// end inline asm
	ld.shared.u16 	%rs2784, [%r214+2352];
	ld.shared.u16 	%rs2785, [%r218+6096];
	// begin inline asm
	{mul.f16 %rs2783,%rs2784,%rs2785;
}
	// end inline asm
	// begin inline asm
	{add.f16 %rs2786,%rs2720,%rs2783;
}
	// end inline asm
	ld.shared.u16 	%rs2790, [%r214+2354];
	ld.shared.u16 	%rs2791, [%r218+6102];
	// begin inline asm
	{mul.f16 %rs2789,%rs2790,%rs2791;
}
	// end inline asm
	// begin inline asm
	{add.f16 %rs2792,%rs2786,%rs2789;
}
	// end inline asm
	ld.shared.u16 	%rs2796, [%r214+2416];
	ld.shared.u16 	%rs2797, [%r218+5904];
	// begin inline asm
	{mul.f16 %rs2795,%rs2796,%rs2797;
}
	// end inline asm
	// begin inline asm
	{add.f16 %rs2798,%rs2732,%rs2795;
}
	// end inline asm
	ld.shared.u16 	%rs2802, [%r214+2418];
	ld.shared.u16 	%rs2803, [%r218+5910];
	// begin inline asm
	{mul.f16 %rs2801,%rs2802,%rs2803;
}
	// end inline asm
	// begin inline asm
	{add.f16 %rs2804,%rs2798,%rs2801;
}
	// end inline asm
	ld.shared.u16 	%rs2808, [%r214+2736];
	ld.shared.u16 	%rs2809, [%r218+4560];
	// begin inline asm
	{mul.f16 %rs2807,%rs2808,%rs2809;
}
	// end inline asm
	// begin inline asm
	{add.f16 %rs2810,%rs2792,%rs2807;
}
	// end inline asm
	ld.shared.u16 	%rs2814, [%r214+2738];
	ld.shared.u16 	%rs2815, [%r218+4566];
	// begin inline asm
	{mul.f16 %rs2813,%rs2814,%rs2815;
}
	// end inline asm
	// begin inline asm
	{add.f16 %rs2816,%rs2810,%rs2813;
}
	// end inline asm
	ld.shared.u16 	%rs2820, [%r214+2800];
	ld.shared.u16 	%rs2821, [%r218+4368];
	// begin inline asm
	{mul.f16 %rs2819,%rs2820,%rs2821;
}
	// end inline asm
	// begin inline asm
	{add.f16 %rs2822,%rs2804,%rs2819;
}
	// end inline asm
	ld.shared.u16 	%rs2826, [%r214+2802];
	ld.shared.u16 	%rs2827, [%r218+4374];
	// begin inline asm
	{mul.f16 %rs2825,%rs2826,%rs2827;
}
	// end inline asm
	// begin inline asm
	{add.f16 %rs2828,%rs2822,%rs2825;
}
	// end inline asm
	ld.shared.u16 	%rs2833, [%r218+5328];
	// begin inline asm
	{mul.f16 %rs2831,%rs2808,%rs2833;
}
	// end inline asm
	// begin inline asm
	{add.f16 %rs2834,%rs2768,%rs2831;
}
	// end inline asm
	ld.shared.u16 	%rs2839, [%r218+5334];
	// begin inline asm
	{mul.f16 %rs2837,%rs2814,%rs2839;
}
	// end inline asm
	// begin inline asm
	{add.f16 %rs2840,%rs2834,%rs2837;
}
	// end inline asm
	ld.shared.u16 	%rs2845, [%r218+5136];
	// begin inline asm
	{mul.f16 %rs2843,%rs2820,%rs2845;
}
	// end inline asm
	// begin inline asm
	{add.f16 %rs2846,%rs2780,%rs2843;
}
	// end inline asm
	ld.shared.u16 	%rs2851, [%r218+5142];
	// begin inline asm
	{mul.f16 %rs2849,%rs2826,%rs2851;
}
	// end inline asm
	// begin inline asm
	{add.f16 %rs2852,%rs2846,%rs2849;
}
	// end inline asm
	ld.shared.u16 	%rs2856, [%r214+3120];
	ld.shared.u16 	%rs2857, [%r218+3792];
	// begin inline asm
	{mul.f16 %rs2855,%rs2856,%rs2857;
}
	// end inline asm
	// begin inline asm
	{add.f16 %rs2858,%rs2840,%rs2855;
}
	// end inline asm
	ld.shared.u16 	%rs2862, [%r214+3122];
	ld.shared.u16 	%rs2863, [%r218+3798];
	// begin inline asm
	{mul.f16 %rs2861,%rs2862,%rs2863;
}
	// end inline asm
	// begin inline asm
	{add.f16 %rs2864,%rs2858,%rs2861;
}
	// end inline asm
	ld.shared.u16 	%rs2868, [%r214+3184];
	ld.shared.u16 	%rs2869, [%r218+3600];
	// begin inline asm
	{mul.f16 %rs2867,%rs2868,%rs2869;
}
	// end inline asm
	// begin inline asm
	{add.f16 %rs2870,%rs2852,%rs2867;
}
	// end inline asm
	ld.shared.u16 	%rs2874, [%r214+3186];
	ld.shared.u16 	%rs2875, [%r218+3606];
	// begin inline asm
	{mul.f16 %rs2873,%rs2874,%rs2875;
}
	// end inline asm
	// begin inline asm
	{add.f16 %rs2876,%rs2870,%rs2873;
}
	// end inline asm
	ld.shared.u16 	%rs2880, [%r214+2356];
	ld.shared.u16 	%rs2881, [%r218+6108];
	// begin inline asm
	{mul.f16 %rs2879,%rs2880,%rs2881;
}
	// end inline asm
	// begin inline asm
	{add.f16 %rs2882,%rs2816,%rs2879;
}
	// end inline asm
	ld.shared.u16 	%rs2886, [%r214+2358];
	ld.shared.u16 	%rs2887, [%r218+6114];
	// begin inline asm
	{mul.f16 %rs2885,%rs2886,%rs2887;
}
	// end inline asm
	// begin inline asm
	{add.f16 %rs2888,%rs2882,%rs2885;
}
	// end inline asm
	ld.shared.u16 	%rs2892, [%r214+2420];
	ld.shared.u16 	%rs2893, [%r218+5916];
	// begin inline asm
	{mul.f16 %rs2891,%rs2892,%rs2893;
}
	// end inline asm
	// begin inline asm
	{add.f16 %rs2894,%rs2828,%rs2891;
}
	// end inline asm
	ld.shared.u16 	%rs2898, [%r214+2422];
	ld.shared.u16 	%rs2899, [%r218+5922];
	// begin inline asm
	{mul.f16 %rs2897,%rs2898,%rs2899;
}
	// end inline asm
	// begin inline asm
	{add.f16 %rs2900,%rs2894,%rs2897;
}
	// end inline asm
	ld.shared.u16 	%rs2904, [%r214+2740];
	ld.shared.u16 	%rs2905, [%r218+4572];
	// begin inline asm
	{mul.f16 %rs2903,%rs2904,%rs2905;
}
	// end inline asm
	// begin inline asm
	{add.f16 %rs2906,%rs2888,%rs2903;
}
	// end inline asm
	ld.shared.u16 	%rs2910, [%r214+2742];
	ld.shared.u16 	%rs2911, [%r218+4578];
	// begin inline asm
	{mul.f16 %rs2909,%rs2910,%rs2911;
}
	// end inline asm
	// begin inline asm
	{add.f16 %rs2912,%rs2906,%rs2909;
}
	// end inline asm
	ld.shared.u16 	%rs2916, [%r214+2804];
	ld.shared.u16 	%rs2917, [%r218+4380];
	// begin inline asm
	{mul.f16 %rs2915,%rs2916,%rs2917;
}
	// end inline asm
	// begin inline asm
	{add.f16 %rs2918,%rs2900,%rs2915;
}
	// end inline asm
	ld.shared.u16 	%rs2922, [%r214+2806];
	ld.shared.u16 	%rs2923, [%r218+4386];
	// begin inline asm
	{mul.f16 %rs2921,%rs2922,%rs2923;
}
	// end inline asm
	// begin inline asm
	{add.f16 %rs2924,%rs2918,%rs2921;
}
	// end inline asm
	ld.shared.u16 	%rs2929, [%r218+5340];
	// begin inline asm
	{mul.f16 %rs2927,%rs2904,%rs2929;
}
	// end inline asm
	// begin inline asm
	{add.f16 %rs2930,%rs2864,%rs2927;
}
	// end inline asm
	ld.shared.u16 	%rs2935, [%r218+5346];
	// begin inline asm
	{mul.f16 %rs2933,%rs2910,%rs2935;
}
	// end inline asm
	// begin inline asm
	{add.f16 %rs2936,%rs2930,%rs2933;
}
	// end inline asm
	ld.shared.u16 	%rs2941, [%r218+5148];
	// begin inline asm
	{mul.f16 %rs2939,%rs2916,%rs2941;
}
	// end inline asm
	// begin inline asm
	{add.f16 %rs2942,%rs2876,%rs2939;
}
	// end inline asm
	ld.shared.u16 	%rs2947, [%r218+5154];
	// begin inline asm
	{mul.f16 %rs2945,%rs2922,%rs2947;
}
	// end inline asm
	// begin inline asm
	{add.f16 %rs2948,%rs2942,%rs2945;
}
	// end inline asm
	ld.shared.u16 	%rs2952, [%r214+3124];
	ld.shared.u16 	%rs2953, [%r218+3804];
	// begin inline asm
	{mul.f16 %rs2951,%rs2952,%rs2953;
}
	// end inline asm
	// begin inline asm
	{add.f16 %rs2954,%rs2936,%rs2951;
}
	// end inline asm
	ld.shared.u16 	%rs2958, [%r214+3126];
	ld.shared.u16 	%rs2959, [%r218+3810];
	// begin inline asm
	{mul.f16 %rs2957,%rs2958,%rs2959;
}
	// end inline asm
	// begin inline asm
	{add.f16 %rs2960,%rs2954,%rs2957;
}
	// end inline asm
	ld.shared.u16 	%rs2964, [%r214+3188];
	ld.shared.u16 	%rs2965, [%r218+3612];
	// begin inline asm
	{mul.f16 %rs2963,%rs2964,%rs2965;
}
	// end inline asm
	// begin inline asm
	{add.f16 %rs2966,%rs2948,%rs2963;
}
	// end inline asm
	ld.shared.u16 	%rs2970, [%r214+3190];
	ld.shared.u16 	%rs2971, [%r218+3618];
	// begin inline asm
	{mul.f16 %rs2969,%rs2970,%rs2971;
}
	// end inline asm
	// begin inline asm
	{add.f16 %rs2972,%rs2966,%rs2969;
}
	// end inline asm
	ld.shared.u16 	%rs2976, [%r214+2360];
	ld.shared.u16 	%rs2977, [%r218+6120];
	// begin inline asm
	{mul.f16 %rs2975,%rs2976,%rs2977;
}
	// end inline asm
	// begin inline asm
	{add.f16 %rs2978,%rs2912,%rs2975;
}
	// end inline asm
	ld.shared.u16 	%rs2982, [%r214+2362];
	ld.shared.u16 	%rs2983, [%r218+6126];
	// begin inline asm
	{mul.f16 %rs2981,%rs2982,%rs2983;
}
	// end inline asm
	// begin inline asm
	{add.f16 %rs2984,%rs2978,%rs2981;
}
	// end inline asm
	ld.shared.u16 	%rs2988, [%r214+2424];
	ld.shared.u16 	%rs2989, [%r218+5928];
	// begin inline asm
	{mul.f16 %rs2987,%rs2988,%rs2989;
}
	// end inline asm
	// begin inline asm
	{add.f16 %rs2990,%rs2924,%rs2987;
}
	// end inline asm
	ld.shared.u16 	%rs2994, [%r214+2426];
	ld.shared.u16 	%rs2995, [%r218+5934];
	// begin inline asm
	{mul.f16 %rs2993,%rs2994,%rs2995;
}
	// end inline asm
	// begin inline asm
	{add.f16 %rs2996,%rs2990,%rs2993;
}
	// end inline asm
	ld.shared.u16 	%rs3000, [%r214+2744];
	ld.shared.u16 	%rs3001, [%r218+4584];
	// begin inline asm
	{mul.f16 %rs2999,%rs3000,%rs3001;
}
	// end inline asm
	// begin inline asm
	{add.f16 %rs3002,%rs2984,%rs2999;
}
	// end inline asm
	ld.shared.u16 	%rs3006, [%r214+2746];
	ld.shared.u16 	%rs3007, [%r218+4590];
	// begin inline asm
	{mul.f16 %rs3005,%rs3006,%rs3007;
}
	// end inline asm
	// begin inline asm
	{add.f16 %rs3008,%rs3002,%rs3005;
}
	// end inline asm
	ld.shared.u16 	%rs3012, [%r214+2808];
	ld.shared.u16 	%rs3013, [%r218+4392];
	// begin inline asm
	{mul.f16 %rs3011,%rs3012,%rs3013;
}
	// end inline asm
	// begin inline asm
	{add.f16 %rs3014,%rs2996,%rs3011;
}
	// end inline asm
	ld.shared.u16 	%rs3018, [%r214+2810];
	ld.shared.u16 	%rs3019, [%r218+4398];
	// begin inline asm
	{mul.f16 %rs3017,%rs3018,%rs3019;
}
	// end inline asm
	// begin inline asm
	{add.f16 %rs3020,%rs3014,%rs3017;
}
	// end inline asm
	ld.shared.u16 	%rs3025, [%r218+5352];
	// begin inline asm
	{mul.f16 %rs3023,%rs3000,%rs3025;
}
	// end inline asm
	// begin inline asm
	{add.f16 %rs3026,%rs2960,%rs3023;
}
	// end inline asm
	ld.shared.u16 	%rs3031, [%r218+5358];
	// begin inline asm
	{mul.f16 %rs3029,%rs3006,%rs3031;
}
	// end inline asm
	// begin inline asm
	{add.f16 %rs3032,%rs3026,%rs3029;
}
	// end inline asm
	ld.shared.u16 	%rs3037, [%r218+5160];
	// begin inline asm
	{mul.f16 %rs3035,%rs3012,%rs3037;
}
	// end inline asm
	// begin inline asm
	{add.f16 %rs3038,%rs2972,%rs3035;
}
	// end inline asm
	ld.shared.u16 	%rs3043, [%r218+5166];
	// begin inline asm
	{mul.f16 %rs3041,%rs3018,%rs3043;
}
	// end inline asm
	// begin inline asm
	{add.f16 %rs3044,%rs3038,%rs3041;
}
	// end inline asm
	ld.shared.u16 	%rs3048, [%r214+3128];
	ld.shared.u16 	%rs3049, [%r218+3816];
	// begin inline asm
	{mul.f16 %rs3047,%rs3048,%rs3049;
}
	// end inline asm
	// begin inline asm
	{add.f16 %rs3050,%rs3032,%rs3047;
}
	// end inline asm
	ld.shared.u16 	%rs3054, [%r214+3130];
	ld.shared.u16 	%rs3055, [%r218+3822];
	// begin inline asm
	{mul.f16 %rs3053,%rs3054,%rs3055;
}
	// end inline asm
	// begin inline asm
	{add.f16 %rs3056,%rs3050,%rs3053;
}
	// end inline asm
	ld.shared.u16 	%rs3060, [%r214+3192];
	ld.shared.u16 	%rs3061, [%r218+3624];
	// begin inline asm
	{mul.f16 %rs3059,%rs3060,%rs3061;
}
	// end inline asm
	// begin inline asm
	{add.f16 %rs3062,%rs3044,%rs3059;
}
	// end inline asm
	ld.shared.u16 	%rs3066, [%r214+3194];
	ld.shared.u16 	%rs3067, [%r218+3630];
	// begin inline asm
	{mul.f16 %rs3065,%rs3066,%rs3067;
}
	// end inline asm
	// begin inline asm
	{add.f16 %rs3068,%rs3062,%rs3065;
}
	// end inline asm
	ld.shared.u16 	%rs3072, [%r214+2364];
	ld.shared.u16 	%rs3073, [%r218+6132];
	// begin inline asm
	{mul.f16 %rs3071,%rs3072,%rs3073;
}
	// end inline asm
	// begin inline asm
	{add.f16 %rs3074,%rs3008,%rs3071;
}
	// end inline asm
	ld.shared.u16 	%rs3078, [%r214+2366];
	ld.shared.u16 	%rs3079, [%r218+6138];
	// begin inline asm
	{mul.f16 %rs3077,%rs3078,%rs3079;
}
	// end inline asm
	// begin inline asm
	{add.f16 %rs3080,%rs3074,%rs3077;
}
	// end inline asm
	ld.shared.u16 	%rs3084, [%r214+2428];
	ld.shared.u16 	%rs3085, [%r218+5940];
	// begin inline asm
	{mul.f16 %rs3083,%rs3084,%rs3085;
}
	// end inline asm
	// begin inline asm
	{add.f16 %rs3086,%rs3020,%rs3083;
}
	// end inline asm
	ld.shared.u16 	%rs3090, [%r214+2430];
	ld.shared.u16 	%rs3091, [%r218+5946];
	// begin inline asm
	{mul.f16 %rs3089,%rs3090,%rs3091;
}
	// end inline asm
	// begin inline asm
	{add.f16 %rs3092,%rs3086,%rs3089;
}
	// end inline asm
	ld.shared.u16 	%rs3096, [%r214+2748];
	ld.shared.u16 	%rs3097, [%r218+4596];
	// begin inline asm
	{mul.f16 %rs3095,%rs3096,%rs3097;
}
	// end inline asm
	// begin inline asm
	{add.f16 %rs3098,%rs3080,%rs3095;
}
	// end inline asm
	ld.shared.u16 	%rs3102, [%r214+2750];
	ld.shared.u16 	%rs3103, [%r218+4602];
	// begin inline asm
	{mul.f16 %rs3101,%rs3102,%rs3103;
}
	// end inline asm
	// begin inline asm
	{add.f16 %rs3175,%rs3098,%rs3101;
}
	// end inline asm
	ld.shared.u16 	%rs3108, [%r214+2812];
	ld.shared.u16 	%rs3109, [%r218+4404];
	// begin inline asm
	{mul.f16 %rs3107,%rs3108,%rs3109;
}
	// end inline asm
	// begin inline asm
	{add.f16 %rs3110,%rs3092,%rs3107;
}
	// end inline asm
	ld.shared.u16 	%rs3114, [%r214+2814];
	ld.shared.u16 	%rs3115, [%r218+4410];
	// begin inline asm
	{mul.f16 %rs3113,%rs3114,%rs3115;
}
	// end inline asm
	// begin inline asm
	{add.f16 %rs3174,%rs3110,%rs3113;
}
	// end inline asm
	ld.shared.u16 	%rs3121, [%r218+5364];
	// begin inline asm
	{mul.f16 %rs3119,%rs3096,%rs3121;
}
	// end inline asm
	// begin inline asm
	{add.f16 %rs3122,%rs3056,%rs3119;
}
	// end inline asm
	ld.shared.u16 	%rs3127, [%r218+5370];
	// begin inline asm
	{mul.f16 %rs3125,%rs3102,%rs3127;
}
	// end inline asm
	// begin inline asm
	{add.f16 %rs3128,%rs3122,%rs3125;
}
	// end inline asm
	ld.shared.u16 	%rs3133, [%r218+5172];
	// begin inline asm
	{mul.f16 %rs3131,%rs3108,%rs3133;
}
	// end inline asm
	// begin inline asm
	{add.f16 %rs3134,%rs3068,%rs3131;
}
	// end inline asm
	ld.shared.u16 	%rs3139, [%r218+5178];
	// begin inline asm
	{mul.f16 %rs3137,%rs3114,%rs3139;
}
	// end inline asm
	// begin inline asm
	{add.f16 %rs3140,%rs3134,%rs3137;
}
	// end inline asm
	ld.shared.u16 	%rs3144, [%r214+3132];
	ld.shared.u16 	%rs3145, [%r218+3828];
	// begin inline asm
	{mul.f16 %rs3143,%rs3144,%rs3145;
}
	// end inline asm
	// begin inline asm
	{add.f16 %rs3146,%rs3128,%rs3143;
}
	// end inline asm
	ld.shared.u16 	%rs3150, [%r214+3134];
	ld.shared.u16 	%rs3151, [%r218+3834];
	// begin inline asm
	{mul.f16 %rs3149,%rs3150,%rs3151;
}
	// end inline asm
	// begin inline asm
	{add.f16 %rs3173,%rs3146,%rs3149;
}
	// end inline asm
	ld.shared.u16 	%rs3156, [%r214+3196];
	ld.shared.u16 	%rs3157, [%r218+3636];
	// begin inline asm
	{mul.f16 %rs3155,%rs3156,%rs3157;
}
	// end inline asm
	// begin inline asm
	{add.f16 %rs3158,%rs3140,%rs3155;
}
	// end inline asm
	ld.shared.u16 	%rs3162, [%r214+3198];
	ld.shared.u16 	%rs3163, [%r218+3642];
	// begin inline asm
	{mul.f16 %rs3161,%rs3162,%rs3163;
}
	// end inline asm
	// begin inline asm
	{add.f16 %rs3172,%rs3158,%rs3161;
}
	// end inline asm
	mov.b32 	%r252, 1;
	mov.pred 	%p33, 0;
	@%p3 bra 	$L__BB0_28;
	cvta.to.global.u64 	%rd20, %rd3;
	shr.u32 	%r219, %r1, 3;
	and.b32  	%r220, %r1, 7;
	mul.lo.s16 	%rs3167, %rs2, 6;
	cvt.u32.u16 	%r221, %rs3167;
	and.b32  	%r222, %r221, 254;
	mad.lo.s32 	%r223, %r73, 384, %r76;
	mad.lo.s32 	%r224, %r219, 1536, %r223;
	mad.lo.s32 	%r225, %r220, 24, %r224;
	add.s32 	%r226, %r225, %r222;
	mul.wide.u32 	%rd21, %r226, 2;
	add.s64 	%rd22, %rd20, %rd21;
	st.global.u16 	[%rd22], %rs3175;
	st.global.u16 	[%rd22+6], %rs3174;
	st.global.u16 	[%rd22+384], %rs3173;
	st.global.u16 	[%rd22+390], %rs3172;
	ret;

}


// ===== COMPILED SASS (sm_100) =====

	.target	sm_100

	.elftype	@"ET_EXEC"


//--------------------- .note.nv.tkinfo           --------------------------
	.section	.note.nv.tkinfo,"",@"SHT_NOTE"
	.sectionflags	@"SHF_NOTE_NV_TKINFO"
	.tkinfo
        /*0018*/ 	.word	0x00000002
        /*0030*/ 	.string	""
        /*0030*/ 	.string	"ptxas"
        /*0030*/ 	.string	"Cuda compilation tools, release 13.0, V13.0.88"
        /*0030*/ 	.string	"Build cuda_13.0.r13.0/compiler.36424714_0"
        /*0030*/ 	.string	"-arch sm_100 -m 64 "



//--------------------- .note.nv.cuinfo           --------------------------
	.section	.note.nv.cuinfo,"",@"SHT_NOTE"
	.sectionflags	@"SHF_NOTE_NV_CUINFO"
        /*0018*/ 	.short	0x0002
        /*001a*/ 	.short	0x0064
        /*001c*/ 	.short	0x0082
	.zero		2


//--------------------- .nv.info                  --------------------------
	.section	.nv.info,"",@"SHT_CUDA_INFO"
	.align	4


	//----- nvinfo : EIATTR_REGCOUNT
	.align		4
        /*0000*/ 	.byte	0x04, 0x2f
        /*0002*/ 	.short	(.L_1 - .L_0)
	.align		4
.L_0:
        /*0004*/ 	.word	index@(main_kernel)
        /*0008*/ 	.word	0x00000050


	//----- nvinfo : EIATTR_FRAME_SIZE
	.align		4
.L_1:
        /*000c*/ 	.byte	0x04, 0x11
        /*000e*/ 	.short	(.L_3 - .L_2)
	.align		4
.L_2:
        /*0010*/ 	.word	index@(main_kernel)
        /*0014*/ 	.word	0x00000000


	//----- nvinfo : EIATTR_MIN_STACK_SIZE
	.align		4
.L_3:
        /*0018*/ 	.byte	0x04, 0x12
        /*001a*/ 	.short	(.L_5 - .L_4)
	.align		4
.L_4:
        /*001c*/ 	.word	index@(main_kernel)
        /*0020*/ 	.word	0x00000000
.L_5:


//--------------------- .nv.compat                --------------------------
	.section	.nv.compat,"",@"SHT_CUDA_COMPAT_INFO"
	.align	4
        /*0000*/ 	.byte	0x02, 0x09, 0x00, 0x00, 0x02, 0x02, 0x01, 0x00, 0x02, 0x05, 0x05, 0x00, 0x03, 0x07, 0x01, 0x01
        /*0010*/ 	.byte	0x02, 0x03, 0x00, 0x00, 0x02, 0x06, 0x01, 0x00, 0x04, 0x0b, 0x08, 0x00, 0x09, 0x00, 0x00, 0x00
        /*0020*/ 	.byte	0x00, 0x00, 0x00, 0x00


//--------------------- .nv.info.main_kernel      --------------------------
	.section	.nv.info.main_kernel,"",@"SHT_CUDA_INFO"
	.sectionflags	@""
	.align	4


	//----- nvinfo : EIATTR_CUDA_API_VERSION
	.align		4
        /*0000*/ 	.byte	0x04, 0x37
        /*0002*/ 	.short	(.L_7 - .L_6)
.L_6:
        /*0004*/ 	.word	0x00000082


	//----- nvinfo : EIATTR_KPARAM_INFO
	.align		4
.L_7:
        /*0008*/ 	.byte	0x04, 0x17
        /*000a*/ 	.short	(.L_9 - .L_8)
.L_8:
        /*000c*/ 	.word	0x00000000
        /*0010*/ 	.short	0x0002
        /*0012*/ 	.short	0x0010
        /*0014*/ 	.byte	0x00, 0xf5, 0x21, 0x00


	//----- nvinfo : EIATTR_KPARAM_INFO
	.align		4
.L_9:
        /*0018*/ 	.byte	0x04, 0x17
        /*001a*/ 	.short	(.L_11 - .L_10)
.L_10:
        /*001c*/ 	.word	0x00000000
        /*0020*/ 	.short	0x0001
        /*0022*/ 	.short	0x0008
        /*0024*/ 	.byte	0x00, 0xf5, 0x21, 0x00


	//----- nvinfo : EIATTR_KPARAM_INFO
	.align		4
.L_11:
        /*0028*/ 	.byte	0x04, 0x17
        /*002a*/ 	.short	(.L_13 - .L_12)
.L_12:
        /*002c*/ 	.word	0x00000000
        /*0030*/ 	.short	0x0000
        /*0032*/ 	.short	0x0000
        /*0034*/ 	.byte	0x00, 0xf5, 0x21, 0x00


	//----- nvinfo : EIATTR_SPARSE_MMA_MASK
	.align		4
.L_13:
        /*0038*/ 	.byte	0x03, 0x50
        /*003a*/ 	.short	0x0000


	//----- nvinfo : EIATTR_MAXREG_COUNT
	.align		4
        /*003c*/ 	.byte	0x03, 0x1b
        /*003e*/ 	.short	0x00ff


	//----- nvinfo : EIATTR_NUM_BARRIERS
	.align		4
        /*0040*/ 	.byte	0x02, 0x4c
        /*0042*/ 	.byte	0x01
	.zero		1


	//----- nvinfo : EIATTR_MERCURY_ISA_VERSION
	.align		4
        /*0044*/ 	.byte	0x03, 0x5f
        /*0046*/ 	.short	0x0101


	//----- nvinfo : EIATTR_VRC_CTA_INIT_COUNT
	.align		4
        /*0048*/ 	.byte	0x02, 0x4a
	.zero		1
	.zero		1


	//----- nvinfo : EIATTR_EXIT_INSTR_OFFSETS
	.align		4
        /*004c*/ 	.byte	0x04, 0x1c
        /*004e*/ 	.short	(.L_15 - .L_14)


	//   ....[0]....
.L_14:
        /*0050*/ 	.word	0x00007050


	//----- nvinfo : EIATTR_MAX_THREADS
	.align		4
.L_15:
        /*0054*/ 	.byte	0x04, 0x05
        /*0056*/ 	.short	(.L_17 - .L_16)
.L_16:
        /*0058*/ 	.word	0x00000030
        /*005c*/ 	.word	0x00000001
        /*0060*/ 	.word	0x00000001


	//----- nvinfo : EIATTR_CRS_STACK_SIZE
	.align		4
.L_17:
        /*0064*/ 	.byte	0x04, 0x1e
        /*0066*/ 	.short	(.L_19 - .L_18)
.L_18:
        /*0068*/ 	.word	0x00000000


	//----- nvinfo : EIATTR_CBANK_PARAM_SIZE
	.align		4
.L_19:
        /*006c*/ 	.byte	0x03, 0x19
        /*006e*/ 	.short	0x0018


	//----- nvinfo : EIATTR_PARAM_CBANK
	.align		4
        /*0070*/ 	.byte	0x04, 0x0a
        /*0072*/ 	.short	(.L_21 - .L_20)
	.align		4
.L_20:
        /*0074*/ 	.word	index@(.nv.constant0.main_kernel)
        /*0078*/ 	.short	0x0380
        /*007a*/ 	.short	0x0018


	//----- nvinfo : EIATTR_SW_WAR
	.align		4
.L_21:
        /*007c*/ 	.byte	0x04, 0x36
        /*007e*/ 	.short	(.L_23 - .L_22)
.L_22:
        /*0080*/ 	.word	0x00000008
.L_23:


//--------------------- .nv.callgraph             --------------------------
	.section	.nv.callgraph,"",@"SHT_CUDA_CALLGRAPH"
	.align	4
	.sectionentsize	8
	.align		4
        /*0000*/ 	.word	0x00000000
	.align		4
        /*0004*/ 	.word	0xffffffff
	.align		4
        /*0008*/ 	.word	0x00000000
	.align		4
        /*000c*/ 	.word	0xfffffffe
	.align		4
        /*0010*/ 	.word	0x00000000
	.align		4
        /*0014*/ 	.word	0xfffffffd
	.align		4
        /*0018*/ 	.word	0x00000000
	.align		4
        /*001c*/ 	.word	0xfffffffc


//--------------------- .text.main_kernel         --------------------------
	.section	.text.main_kernel,"ax",@progbits
	.align	128
        .global         main_kernel
        .type           main_kernel,@function
        .size           main_kernel,(.L_x_21 - main_kernel)
        .other          main_kernel,@"STO_CUDA_ENTRY STV_DEFAULT"
main_kernel:
.text.main_kernel:
[----:B------:R-:W-:Y:S01]  /*0000*/  LDC R1, c[0x0][0x37c] ;  /* 0x0000df00ff017b82 */ /* 0x000fe20000000800 */
[----:B------:R-:W1:Y:S01]  /*0010*/  S2R R0, SR_CTAID.X ;  /* 0x0000000000007919 */ /* 0x000e620000002500 */
[----:B------:R-:W2:Y:S01]  /*0020*/  LDCU.64 UR8, c[0x0][0x358] ;  /* 0x00006b00ff0877ac */ /* 0x000ea20008000a00 */
[----:B------:R-:W-:Y:S01]  /*0030*/  BSSY.RECONVERGENT B0, `(.L_x_0) ;  /* 0x0000025000007945 */ /* 0x000fe20003800200 */
[----:B------:R-:W-:Y:S01]  /*0040*/  PRMT R8, RZ, 0x7610, R8 ;  /* 0x00007610ff087816 */ /* 0x000fe20000000008 */
[----:B------:R-:W3:Y:S01]  /*0050*/  S2R R2, SR_TID.X ;  /* 0x0000000000027919 */ /* 0x000ee20000002100 */
[----:B-1----:R-:W-:Y:S02]  /*0060*/  SHF.R.U32.HI R3, RZ, 0x1, R0 ;  /* 0x00000001ff037819 */ /* 0x002fe40000011600 */
[----:B---3--:R-:W-:Y:S02]  /*0070*/  ISETP.GT.U32.AND P0, PT, R2, 0x17, PT ;  /* 0x000000170200780c */ /* 0x008fe40003f04070 */
[----:B------:R-:W-:-:S02]  /*0080*/  LOP3.LUT R6, R3, 0x3ffffffc, RZ, 0xc0, !PT ;  /* 0x3ffffffc03067812 */ /* 0x000fc400078ec0ff */
[----:B------:R-:W-:-:S04]  /*0090*/  SEL R7, RZ, 0x1, !P0 ;  /* 0x00000001ff077807 */ /* 0x000fc80004000000 */
[----:B------:R-:W-:-:S13]  /*00a0*/  LOP3.LUT P1, R20, R6, RZ, R7, 0xfa, !PT ;  /* 0x000000ff06147212 */ /* 0x000fda000782fa07 */
[----:B--2---:R-:W-:Y:S05]  /*00b0*/  @!P1 BRA `(.L_x_1) ;  /* 0x0000000000689947 */ /* 0x004fea0003800000 */
[C---:B------:R-:W-:Y:S01]  /*00c0*/  VIADD R5, R2.reuse, 0xffffffe8 ;  /* 0xffffffe802057836 */ /* 0x040fe20000000000 */
[----:B------:R-:W-:Y:S01]  /*00d0*/  ISETP.GE.U32.AND P1, PT, R2, 0x18, PT ;  /* 0x000000180200780c */ /* 0x000fe20003f26070 */
[----:B------:R-:W-:-:S03]  /*00e0*/  IMAD.SHL.U32 R3, R0, 0x4, RZ ;  /* 0x0000000400037824 */ /* 0x000fc600078e00ff */
[----:B------:R-:W-:Y:S02]  /*00f0*/  SEL R9, R2, R5, !P1 ;  /* 0x0000000502097207 */ /* 0x000fe40004800000 */
[----:B------:R-:W-:Y:S02]  /*0100*/  LOP3.LUT R3, R3, 0x1c, RZ, 0xc0, !PT ;  /* 0x0000001c03037812 */ /* 0x000fe400078ec0ff */
[----:B------:R-:W-:-:S04]  /*0110*/  SHF.R.U32.HI R4, RZ, 0x2, R9 ;  /* 0x00000002ff047819 */ /* 0x000fc80000011609 */
[----:B------:R-:W-:-:S13]  /*0120*/  LOP3.LUT P1, RZ, R4, R3, RZ, 0xfc, !PT ;  /* 0x0000000304ff7212 */ /* 0x000fda000782fcff */
[----:B------:R-:W-:Y:S05]  /*0130*/  @!P1 BRA `(.L_x_1) ;  /* 0x0000000000489947 */ /* 0x000fea0003800000 */
[----:B------:R-:W-:-:S05]  /*0140*/  IMAD.IADD R3, R3, 0x1, R4 ;  /* 0x0000000103037824 */ /* 0x000fca00078e0204 */
[----:B------:R-:W-:-:S13]  /*0150*/  ISETP.GT.U32.AND P1, PT, R3, 0x20, PT ;  /* 0x000000200300780c */ /* 0x000fda0003f24070 */
[----:B------:R-:W-:Y:S05]  /*0160*/  @P1 BRA `(.L_x_1) ;  /* 0x00000000003c1947 */ /* 0x000fea0003800000 */
[----:B------:R-:W-:Y:S01]  /*0170*/  IMAD.SHL.U32 R3, R0, 0x400, RZ ;  /* 0x0000040000037824 */ /* 0x000fe200078e00ff */
[----:B------:R-:W1:Y:S01]  /*0180*/  LDC.64 R4, c[0x0][0x388] ;  /* 0x0000e200ff047b82 */ /* 0x000e620000000a00 */
[----:B------:R-:W-:-:S03]  /*0190*/  IMAD.SHL.U32 R9, R9, 0x10, RZ ;  /* 0x0000001009097824 */ /* 0x000fc600078e00ff */
[----:B------:R-:W-:Y:S02]  /*01a0*/  LOP3.LUT R10, R3, 0x7fffe000, RZ, 0xc0, !PT ;  /* 0x7fffe000030a7812 */ /* 0x000fe400078ec0ff */
[----:B------:R-:W-:Y:S02]  /*01b0*/  LOP3.LUT R3, R0, 0x7, RZ, 0xc0, !PT ;  /* 0x0000000700037812 */ /* 0x000fe400078ec0ff */
[----:B------:R-:W-:Y:S01]  /*01c0*/  LOP3.LUT R9, R9, 0x1c0, RZ, 0xc0, !PT ;  /* 0x000001c009097812 */ /* 0x000fe200078ec0ff */
[C---:B------:R-:W-:Y:S02]  /*01d0*/  VIADD R12, R10.reuse, 0xffffffc0 ;  /* 0xffffffc00a0c7836 */ /* 0x040fe40000000000 */
[----:B------:R-:W-:-:S04]  /*01e0*/  @!P0 VIADD R12, R10, 0xfffff7c0 ;  /* 0xfffff7c00a0c8836 */ /* 0x000fc80000000000 */
[----:B------:R-:W-:Y:S02]  /*01f0*/  IMAD R12, R3, 0x100, R12 ;  /* 0x00000100030c7824 */ /* 0x000fe400078e020c */
[----:B------:R-:W-:-:S05]  /*0200*/  IMAD.SHL.U32 R3, R2, 0x8, RZ ;  /* 0x0000000802037824 */ /* 0x000fca00078e00ff */
[----:B------:R-:W-:-:S05]  /*0210*/  LOP3.LUT R12, R12, 0x18, R3, 0xf8, !PT ;  /* 0x000000180c0c7812 */ /* 0x000fca00078ef803 */
[----:B------:R-:W-:-:S04]  /*0220*/  IMAD.IADD R9, R9, 0x1, R12 ;  /* 0x0000000109097824 */ /* 0x000fc800078e020c */
[----:B-1----:R-:W-:-:S05]  /*0230*/  IMAD.WIDE R4, R9, 0x2, R4 ;  /* 0x0000000209047825 */ /* 0x002fca00078e0204 */
[----:B------:R1:W5:Y:S01]  /*0240*/  LDG.E.128.CONSTANT R16, desc[UR8][R4.64] ;  /* 0x0000000804107981 */ /* 0x000362000c1e9d00 */
[----:B------:R-:W-:Y:S05]  /*0250*/  BRA `(.L_x_2) ;  /* 0x0000000000087947 */ /* 0x000fea0003800000 */
.L_x_1:
[----:B------:R-:W-:Y:S02]  /*0260*/  CS2R R16, SRZ ;  /* 0x0000000000107805 */ /* 0x000fe4000001ff00 */
[----:B------:R-:W-:-:S07]  /*0270*/  CS2R R18, SRZ ;  /* 0x0000000000127805 */ /* 0x000fce000001ff00 */
.L_x_2:
[----:B------:R-:W-:Y:S05]  /*0280*/  BSYNC.RECONVERGENT B0 ;  /* 0x0000000000007941 */ /* 0x000fea0003800200 */
.L_x_0:
[----:B------:R-:W2:Y:S01]  /*0290*/  S2UR UR5, SR_CgaCtaId ;  /* 0x00000000000579c3 */ /* 0x000ea20000008800 */
[----:B------:R-:W-:Y:S01]  /*02a0*/  UMOV UR4, 0x400 ;  /* 0x0000040000047882 */ /* 0x000fe20000000000 */
[C---:B------:R-:W-:Y:S01]  /*02b0*/  VIADD R9, R2.reuse, 0xffffffe8 ;  /* 0xffffffe802097836 */ /* 0x040fe20000000000 */
[----:B------:R-:W-:Y:S01]  /*02c0*/  ISETP.GE.U32.AND P1, PT, R2, 0x18, PT ;  /* 0x000000180200780c */ /* 0x000fe20003f26070 */
[----:B------:R-:W-:Y:S01]  /*02d0*/  IMAD.SHL.U32 R13, R0, 0x4, RZ ;  /* 0x00000004000d7824 */ /* 0x000fe200078e00ff */
[----:B------:R-:W-:Y:S02]  /*02e0*/  BSSY.RECONVERGENT B0, `(.L_x_3) ;  /* 0x000001d000007945 */ /* 0x000fe40003800200 */
[----:B------:R-:W-:Y:S02]  /*02f0*/  SEL R9, R2, R9, !P1 ;  /* 0x0000000902097207 */ /* 0x000fe40004800000 */
[----:B------:R-:W-:Y:S02]  /*0300*/  LOP3.LUT R13, R13, 0x1c, RZ, 0xc0, !PT ;  /* 0x0000001c0d0d7812 */ /* 0x000fe400078ec0ff */
[----:B------:R-:W-:-:S04]  /*0310*/  SHF.R.U32.HI R12, RZ, 0x2, R9 ;  /* 0x00000002ff0c7819 */ /* 0x000fc80000011609 */
[----:B------:R-:W-:Y:S01]  /*0320*/  LOP3.LUT P1, R10, R12, RZ, R13, 0xfa, !PT ;  /* 0x000000ff0c0a7212 */ /* 0x000fe2000782fa0d */
[----:B--2---:R-:W-:-:S06]  /*0330*/  ULEA UR6, UR5, UR4, 0x18 ;  /* 0x0000000405067291 */ /* 0x004fcc000f8ec0ff */
[----:B------:R-:W-:-:S05]  /*0340*/  LEA R3, R2, UR6, 0x4 ;  /* 0x0000000602037c11 */ /* 0x000fca000f8e20ff */
[----:B-----5:R2:W-:Y:S01]  /*0350*/  STS.128 [R3], R16 ;  /* 0x0000001003007388 */ /* 0x0205e20000000c00 */
[----:B------:R-:W-:Y:S05]  /*0360*/  @!P1 BRA `(.L_x_4) ;  /* 0x0000000000489947 */ /* 0x000fea0003800000 */
[----:B-1----:R-:W-:-:S05]  /*0370*/  IMAD.IADD R4, R13, 0x1, R12 ;  /* 0x000000010d047824 */ /* 0x002fca00078e020c */
[----:B------:R-:W-:-:S13]  /*0380*/  ISETP.GT.U32.AND P1, PT, R4, 0x20, PT ;  /* 0x000000200400780c */ /* 0x000fda0003f24070 */
[----:B------:R-:W-:Y:S05]  /*0390*/  @P1 BRA `(.L_x_4) ;  /* 0x00000000003c1947 */ /* 0x000fea0003800000 */
[----:B------:R-:W1:Y:S01]  /*03a0*/  LDC.64 R4, c[0x0][0x388] ;  /* 0x0000e200ff047b82 */ /* 0x000e620000000a00 */
[----:B------:R-:W-:Y:S01]  /*03b0*/  IMAD.MOV.U32 R11, RZ, RZ, 0xfc0 ;  /* 0x00000fc0ff0b7424 */ /* 0x000fe200078e00ff */
[C---:B------:R-:W-:Y:S01]  /*03c0*/  LOP3.LUT R14, R0.reuse, 0x7, RZ, 0xc0, !PT ;  /* 0x00000007000e7812 */ /* 0x040fe200078ec0ff */
[----:B--2---:R-:W-:Y:S02]  /*03d0*/  IMAD.SHL.U32 R16, R0, 0x400, RZ ;  /* 0x0000040000107824 */ /* 0x004fe400078e00ff */
[----:B------:R-:W-:Y:S01]  /*03e0*/  IMAD.SHL.U32 R15, R9, 0x10, RZ ;  /* 0x00000010090f7824 */ /* 0x000fe200078e00ff */
[----:B------:R-:W-:-:S04]  /*03f0*/  SEL R11, R11, 0x7c0, P0 ;  /* 0x000007c00b0b7807 */ /* 0x000fc80000000000 */
[----:B------:R-:W-:Y:S01]  /*0400*/  LOP3.LUT R11, R11, 0x7fffe000, R16, 0xf8, !PT ;  /* 0x7fffe0000b0b7812 */ /* 0x000fe200078ef810 */
[----:B------:R-:W-:Y:S01]  /*0410*/  IMAD.SHL.U32 R16, R2, 0x8, RZ ;  /* 0x0000000802107824 */ /* 0x000fe200078e00ff */
[----:B------:R-:W-:-:S03]  /*0420*/  LOP3.LUT R15, R15, 0x1c0, RZ, 0xc0, !PT ;  /* 0x000001c00f0f7812 */ /* 0x000fc600078ec0ff */
[----:B------:R-:W-:Y:S01]  /*0430*/  IMAD R11, R14, 0x100, R11 ;  /* 0x000001000e0b7824 */ /* 0x000fe200078e020b */
[----:B------:R-:W-:-:S04]  /*0440*/  LOP3.LUT R14, R16, 0x18, RZ, 0xc0, !PT ;  /* 0x00000018100e7812 */ /* 0x000fc800078ec0ff */
[----:B------:R-:W-:-:S05]  /*0450*/  IADD3 R11, PT, PT, R15, R11, R14 ;  /* 0x0000000b0f0b7210 */ /* 0x000fca0007ffe00e */
[----:B-1----:R-:W-:-:S05]  /*0460*/  IMAD.WIDE.U32 R4, R11, 0x2, R4 ;  /* 0x000000020b047825 */ /* 0x002fca00078e0004 */
[----:B------:R1:W5:Y:S01]  /*0470*/  LDG.E.128.CONSTANT R16, desc[UR8][R4.64] ;  /* 0x0000000804107981 */ /* 0x000362000c1e9d00 */
[----:B------:R-:W-:Y:S05]  /*0480*/  BRA `(.L_x_5) ;  /* 0x0000000000087947 */ /* 0x000fea0003800000 */
.L_x_4:
[----:B--2---:R-:W-:Y:S02]  /*0490*/  CS2R R16, SRZ ;  /* 0x0000000000107805 */ /* 0x004fe4000001ff00 */
[----:B------:R-:W-:-:S07]  /*04a0*/  CS2R R18, SRZ ;  /* 0x0000000000127805 */ /* 0x000fce000001ff00 */
.L_x_5:
[----:B------:R-:W-:Y:S05]  /*04b0*/  BSYNC.RECONVERGENT B0 ;  /* 0x0000000000007941 */ /* 0x000fea0003800200 */
.L_x_3:
[----:B-----5:R2:W-:Y:S01]  /*04c0*/  STS.128 [R3+0x300], R16 ;  /* 0x0003001003007388 */ /* 0x0205e20000000c00 */
[----:B------:R-:W-:Y:S01]  /*04d0*/  IMAD.IADD R6, R6, 0x1, R7 ;  /* 0x0000000106067824 */ /* 0x000fe200078e0207 */
[----:B------:R-:W-:Y:S01]  /*04e0*/  ISETP.NE.AND P1, PT, R10, RZ, PT ;  /* 0x000000ff0a00720c */ /* 0x000fe20003f25270 */
[----:B------:R-:W-:Y:S03]  /*04f0*/  BSSY.RECONVERGENT B0, `(.L_x_6) ;  /* 0x0000017000007945 */ /* 0x000fe60003800200 */
[----:B------:R-:W-:-:S13]  /*0500*/  ISETP.GT.U32.OR P2, PT, R6, 0x1c, !P1 ;  /* 0x0000001c0600780c */ /* 0x000fda0004f44470 */
[----:B--2---:R-:W-:Y:S05]  /*0510*/  @P2 BRA `(.L_x_7) ;  /* 0x0000000000482947 */ /* 0x004fea0003800000 */
[----:B-1----:R-:W-:-:S05]  /*0520*/  IMAD.IADD R4, R13, 0x1, R12 ;  /* 0x000000010d047824 */ /* 0x002fca00078e020c */
[----:B------:R-:W-:-:S13]  /*0530*/  ISETP.GT.U32.AND P3, PT, R4, 0x20, PT ;  /* 0x000000200400780c */ /* 0x000fda0003f64070 */
[----:B------:R-:W-:Y:S05]  /*0540*/  @P3 BRA `(.L_x_7) ;  /* 0x00000000003c3947 */ /* 0x000fea0003800000 */
[----:B------:R-:W1:Y:S01]  /*0550*/  LDC.64 R4, c[0x0][0x388] ;  /* 0x0000e200ff047b82 */ /* 0x000e620000000a00 */
[----:B------:R-:W-:Y:S01]  /*0560*/  IMAD.MOV.U32 R6, RZ, RZ, 0x1fc0 ;  /* 0x00001fc0ff067424 */ /* 0x000fe200078e00ff */
[C---:B------:R-:W-:Y:S01]  /*0570*/  LOP3.LUT R7, R0.reuse, 0x7, RZ, 0xc0, !PT ;  /* 0x0000000700077812 */ /* 0x040fe200078ec0ff */
[----:B------:R-:W-:Y:S02]  /*0580*/  IMAD.SHL.U32 R11, R0, 0x400, RZ ;  /* 0x00000400000b7824 */ /* 0x000fe400078e00ff */
[----:B------:R-:W-:Y:S01]  /*0590*/  IMAD.SHL.U32 R10, R9, 0x10, RZ ;  /* 0x00000010090a7824 */ /* 0x000fe200078e00ff */
[----:B------:R-:W-:-:S04]  /*05a0*/  SEL R6, R6, 0x17c0, P0 ;  /* 0x000017c006067807 */ /* 0x000fc80000000000 */
[----:B------:R-:W-:Y:S01]  /*05b0*/  LOP3.LUT R6, R6, 0x7fffe000, R11, 0xf8, !PT ;  /* 0x7fffe00006067812 */ /* 0x000fe200078ef80b */
[----:B------:R-:W-:-:S04]  /*05c0*/  IMAD.SHL.U32 R11, R2, 0x8, RZ ;  /* 0x00000008020b7824 */ /* 0x000fc800078e00ff */
[----:B------:R-:W-:Y:S01]  /*05d0*/  IMAD R6, R7, 0x100, R6 ;  /* 0x0000010007067824 */ /* 0x000fe200078e0206 */
[----:B------:R-:W-:Y:S02]  /*05e0*/  LOP3.LUT R7, R10, 0x1c0, RZ, 0xc0, !PT ;  /* 0x000001c00a077812 */ /* 0x000fe400078ec0ff */
[----:B------:R-:W-:-:S04]  /*05f0*/  LOP3.LUT R11, R11, 0x18, RZ, 0xc0, !PT ;  /* 0x000000180b0b7812 */ /* 0x000fc800078ec0ff */
[----:B------:R-:W-:-:S05]  /*0600*/  IADD3 R7, PT, PT, R7, R6, R11 ;  /* 0x0000000607077210 */ /* 0x000fca0007ffe00b */
[----:B-1----:R-:W-:-:S06]  /*0610*/  IMAD.WIDE.U32 R4, R7, 0x2, R4 ;  /* 0x0000000207047825 */ /* 0x002fcc00078e0004 */
[----:B------:R-:W5:Y:S01]  /*0620*/  LDG.E.128.CONSTANT R4, desc[UR8][R4.64] ;  /* 0x0000000804047981 */ /* 0x000f62000c1e9d00 */
[----:B------:R-:W-:Y:S05]  /*0630*/  BRA `(.L_x_8) ;  /* 0x0000000000087947 */ /* 0x000fea0003800000 */
.L_x_7:
[----:B-1----:R-:W-:Y:S02]  /*0640*/  CS2R R4, SRZ ;  /* 0x0000000000047805 */ /* 0x002fe4000001ff00 */
[----:B------:R-:W-:-:S07]  /*0650*/  CS2R R6, SRZ ;  /* 0x0000000000067805 */ /* 0x000fce000001ff00 */
.L_x_8:
[----:B------:R-:W-:Y:S05]  /*0660*/  BSYNC.RECONVERGENT B0 ;  /* 0x0000000000007941 */ /* 0x000fea0003800200 */
.L_x_6:
[----:B------:R-:W1:Y:S02]  /*0670*/  LDC.64 R10, c[0x0][0x390] ;  /* 0x0000e400ff0a7b82 */ /* 0x000e640000000a00 */
[----:B-1----:R-:W-:-:S05]  /*0680*/  IMAD.WIDE.U32 R10, R2, 0x2, R10 ;  /* 0x00000002020a7825 */ /* 0x002fca00078e000a */
[----:B------:R-:W2:Y:S04]  /*0690*/  LDG.E.U16.CONSTANT R15, desc[UR8][R10.64] ;  /* 0x000000080a0f7981 */ /* 0x000ea8000c1e9500 */
[----:B------:R-:W3:Y:S04]  /*06a0*/  LDG.E.U16.CONSTANT R17, desc[UR8][R10.64+0x60] ;  /* 0x000060080a117981 */ /* 0x000ee8000c1e9500 */
[----:B------:R-:W4:Y:S04]  /*06b0*/  LDG.E.U16.CONSTANT R19, desc[UR8][R10.64+0x180] ;  /* 0x000180080a137981 */ /* 0x000f28000c1e9500 */
        /* <DEDUP_REMOVED lines=28> */
[----:B------:R-:W4:Y:S01]  /*0880*/  LDG.E.U16.CONSTANT R77, desc[UR8][R10.64+0x16e0] ;  /* 0x0016e0080a4d7981 */ /* 0x000f22000c1e9500 */
[----:B------:R-:W-:Y:S01]  /*0890*/  UIADD3 UR4, UPT, UPT, UR4, 0x2400, URZ ;  /* 0x0000240004047890 */ /* 0x000fe2000fffe0ff */
[----:B------:R-:W-:Y:S01]  /*08a0*/  ISETP.EQ.OR P3, PT, R20, RZ, !P1 ;  /* 0x000000ff1400720c */ /* 0x000fe20004f62670 */
[----:B------:R-:W-:Y:S01]  /*08b0*/  BSSY.RECONVERGENT B0, `(.L_x_9) ;  /* 0x000003a000007945 */ /* 0x000fe20003800200 */
[----:B-----5:R1:W-:Y:S01]  /*08c0*/  STS.128 [R3+0x600], R4 ;  /* 0x0006000403007388 */ /* 0x0203e20000000c00 */
[----:B------:R-:W-:-:S06]  /*08d0*/  ULEA UR4, UR5, UR4, 0x18 ;  /* 0x0000000405047291 */ /* 0x000fcc000f8ec0ff */
[----:B------:R-:W-:-:S05]  /*08e0*/  LEA R14, R2, UR4, 0x1 ;  /* 0x00000004020e7c11 */ /* 0x000fca000f8e08ff */
[----:B--2---:R1:W-:Y:S04]  /*08f0*/  STS.U16 [R14], R15 ;  /* 0x0000000f0e007388 */ /* 0x0043e80000000400 */
[----:B---3--:R1:W-:Y:S04]  /*0900*/  STS.U16 [R14+0x60], R17 ;  /* 0x000060110e007388 */ /* 0x0083e80000000400 */
[----:B----4-:R1:W-:Y:S04]  /*0910*/  STS.U16 [R14+0xc0], R19 ;  /* 0x0000c0130e007388 */ /* 0x0103e80000000400 */
[----:B------:R1:W-:Y:S04]  /*0920*/  STS.U16 [R14+0x120], R21 ;  /* 0x000120150e007388 */ /* 0x0003e80000000400 */
        /* <DEDUP_REMOVED lines=28> */
[----:B------:R-:W0:Y:S01]  /*0af0*/  LDGDEPBAR ;  /* 0x00000000000079af */ /* 0x000e220000000000 */
[----:B------:R-:W-:Y:S05]  /*0b00*/  @P3 BRA `(.L_x_10) ;  /* 0x0000000000483947 */ /* 0x000fea0003800000 */
[----:B-1----:R-:W-:-:S05]  /*0b10*/  IMAD.IADD R4, R13, 0x1, R12 ;  /* 0x000000010d047824 */ /* 0x002fca00078e020c */
[----:B------:R-:W-:-:S13]  /*0b20*/  ISETP.GT.U32.AND P3, PT, R4, 0x20, PT ;  /* 0x000000200400780c */ /* 0x000fda0003f64070 */
[----:B------:R-:W-:Y:S05]  /*0b30*/  @P3 BRA `(.L_x_10) ;  /* 0x00000000003c3947 */ /* 0x000fea0003800000 */
[C---:B------:R-:W-:Y:S01]  /*0b40*/  IMAD.SHL.U32 R4, R0.reuse, 0x400, RZ ;  /* 0x0000040000047824 */ /* 0x040fe200078e00ff */
[----:B------:R-:W-:Y:S01]  /*0b50*/  LOP3.LUT R7, R0, 0x7, RZ, 0xc0, !PT ;  /* 0x0000000700077812 */ /* 0x000fe200078ec0ff */
[----:B------:R-:W-:-:S03]  /*0b60*/  IMAD.SHL.U32 R17, R2, 0x8, RZ ;  /* 0x0000000802117824 */ /* 0x000fc600078e00ff */
[----:B------:R-:W-:Y:S02]  /*0b70*/  LOP3.LUT R15, R4, 0x7fffe000, RZ, 0xc0, !PT ;  /* 0x7fffe000040f7812 */ /* 0x000fe400078ec0ff */
[----:B------:R-:W1:Y:S03]  /*0b80*/  LDC.64 R4, c[0x0][0x388] ;  /* 0x0000e200ff047b82 */ /* 0x000e660000000a00 */
[C---:B------:R-:W-:Y:S02]  /*0b90*/  VIADD R6, R15.reuse, 0xffffffe0 ;  /* 0xffffffe00f067836 */ /* 0x040fe40000000000 */
[----:B------:R-:W-:Y:S02]  /*0ba0*/  @!P0 VIADD R6, R15, 0xfffff7e0 ;  /* 0xfffff7e00f068836 */ /* 0x000fe40000000000 */
[----:B------:R-:W-:Y:S02]  /*0bb0*/  IMAD.SHL.U32 R15, R9, 0x10, RZ ;  /* 0x00000010090f7824 */ /* 0x000fe400078e00ff */
[----:B------:R-:W-:-:S03]  /*0bc0*/  IMAD R6, R7, 0x100, R6 ;  /* 0x0000010007067824 */ /* 0x000fc600078e0206 */
[----:B------:R-:W-:Y:S02]  /*0bd0*/  LOP3.LUT R7, R15, 0x1c0, RZ, 0xc0, !PT ;  /* 0x000001c00f077812 */ /* 0x000fe400078ec0ff */
[----:B------:R-:W-:-:S05]  /*0be0*/  LOP3.LUT R6, R6, 0x18, R17, 0xf8, !PT ;  /* 0x0000001806067812 */ /* 0x000fca00078ef811 */
[----:B------:R-:W-:-:S04]  /*0bf0*/  IMAD.IADD R7, R7, 0x1, R6 ;  /* 0x0000000107077824 */ /* 0x000fc800078e0206 */
[----:B-1----:R-:W-:-:S06]  /*0c00*/  IMAD.WIDE R4, R7, 0x2, R4 ;  /* 0x0000000207047825 */ /* 0x002fcc00078e0204 */
[----:B------:R-:W5:Y:S01]  /*0c10*/  LDG.E.128.CONSTANT R4, desc[UR8][R4.64] ;  /* 0x0000000804047981 */ /* 0x000f62000c1e9d00 */
[----:B------:R-:W-:Y:S05]  /*0c20*/  BRA `(.L_x_11) ;  /* 0x0000000000087947 */ /* 0x000fea0003800000 */
.L_x_10:
[----:B-1----:R-:W-:Y:S02]  /*0c30*/  CS2R R4, SRZ ;  /* 0x0000000000047805 */ /* 0x002fe4000001ff00 */
[----:B------:R-:W-:-:S07]  /*0c40*/  CS2R R6, SRZ ;  /* 0x0000000000067805 */ /* 0x000fce000001ff00 */
.L_x_11:
[----:B------:R-:W-:Y:S05]  /*0c50*/  BSYNC.RECONVERGENT B0 ;  /* 0x0000000000007941 */ /* 0x000fea0003800200 */
.L_x_9:
[----:B-----5:R1:W-:Y:S01]  /*0c60*/  STS.128 [R3+0x900], R4 ;  /* 0x0009000403007388 */ /* 0x0203e20000000c00 */
[----:B------:R-:W-:Y:S04]  /*0c70*/  BSSY.RECONVERGENT B0, `(.L_x_12) ;  /* 0x0000016000007945 */ /* 0x000fe80003800200 */
[----:B------:R-:W-:Y:S05]  /*0c80*/  @!P1 BRA `(.L_x_13) ;  /* 0x0000000000489947 */ /* 0x000fea0003800000 */
        /* <DEDUP_REMOVED lines=15> */
[----:B-1----:R-:W-:-:S06]  /*0d80*/  IMAD.WIDE.U32 R4, R7, 0x2, R4 ;  /* 0x0000000207047825 */ /* 0x002fcc00078e0004 */
[----:B------:R-:W5:Y:S01]  /*0d90*/  LDG.E.128.CONSTANT R4, desc[UR8][R4.64] ;  /* 0x0000000804047981 */ /* 0x000f62000c1e9d00 */
[----:B------:R-:W-:Y:S05]  /*0da0*/  BRA `(.L_x_14) ;  /* 0x0000000000087947 */ /* 0x000fea0003800000 */
.L_x_13:
[----:B-1----:R-:W-:Y:S02]  /*0db0*/  CS2R R4, SRZ ;  /* 0x0000000000047805 */ /* 0x002fe4000001ff00 */
[----:B------:R-:W-:-:S07]  /*0dc0*/  CS2R R6, SRZ ;  /* 0x0000000000067805 */ /* 0x000fce000001ff00 */
.L_x_14:
[----:B------:R-:W-:Y:S05]  /*0dd0*/  BSYNC.RECONVERGENT B0 ;  /* 0x0000000000007941 */ /* 0x000fea0003800200 */
.L_x_12:
[----:B-----5:R1:W-:Y:S01]  /*0de0*/  STS.128 [R3+0xc00], R4 ;  /* 0x000c000403007388 */ /* 0x0203e20000000c00 */
[----:B------:R-:W-:Y:S04]  /*0df0*/  BSSY.RECONVERGENT B0, `(.L_x_15) ;  /* 0x0000016000007945 */ /* 0x000fe80003800200 */
[----:B------:R-:W-:Y:S05]  /*0e00*/  @P2 BRA `(.L_x_16) ;  /* 0x0000000000482947 */ /* 0x000fea0003800000 */
[----:B------:R-:W-:-:S05]  /*0e10*/  IMAD.IADD R12, R13, 0x1, R12 ;  /* 0x000000010d0c7824 */ /* 0x000fca00078e020c */
[----:B------:R-:W-:-:S13]  /*0e20*/  ISETP.GT.U32.AND P1, PT, R12, 0x20, PT ;  /* 0x000000200c00780c */ /* 0x000fda0003f24070 */
[----:B------:R-:W-:Y:S05]  /*0e30*/  @P1 BRA `(.L_x_16) ;  /* 0x00000000003c1947 */ /* 0x000fea0003800000 */
[----:B-1----:R-:W1:Y:S01]  /*0e40*/  LDC.64 R4, c[0x0][0x388] ;  /* 0x0000e200ff047b82 */ /* 0x002e620000000a00 */
[----:B------:R-:W-:Y:S01]  /*0e50*/  IMAD.MOV.U32 R6, RZ, RZ, 0x1fe0 ;  /* 0x00001fe0ff067424 */ /* 0x000fe200078e00ff */
[C---:B------:R-:W-:Y:S01]  /*0e60*/  LOP3.LUT R7, R0.reuse, 0x7, RZ, 0xc0, !PT ;  /* 0x0000000700077812 */ /* 0x040fe200078ec0ff */
[----:B------:R-:W-:Y:S02]  /*0e70*/  IMAD.SHL.U32 R13, R0, 0x400, RZ ;  /* 0x00000400000d7824 */ /* 0x000fe400078e00ff */
[----:B------:R-:W-:Y:S01]  /*0e80*/  IMAD.SHL.U32 R9, R9, 0x10, RZ ;  /* 0x0000001009097824 */ /* 0x000fe200078e00ff */
[----:B------:R-:W-:Y:S01]  /*0e90*/  SEL R6, R6, 0x17e0, P0 ;  /* 0x000017e006067807 */ /* 0x000fe20000000000 */
[----:B------:R-:W-:-:S03]  /*0ea0*/  IMAD.SHL.U32 R12, R2, 0x8, RZ ;  /* 0x00000008020c7824 */ /* 0x000fc600078e00ff */
[----:B------:R-:W-:Y:S02]  /*0eb0*/  LOP3.LUT R6, R6, 0x7fffe000, R13, 0xf8, !PT ;  /* 0x7fffe00006067812 */ /* 0x000fe400078ef80d */
[----:B------:R-:W-:-:S03]  /*0ec0*/  LOP3.LUT R12, R12, 0x18, RZ, 0xc0, !PT ;  /* 0x000000180c0c7812 */ /* 0x000fc600078ec0ff */
[----:B------:R-:W-:Y:S01]  /*0ed0*/  IMAD R6, R7, 0x100, R6 ;  /* 0x0000010007067824 */ /* 0x000fe200078e0206 */
[----:B------:R-:W-:-:S04]  /*0ee0*/  LOP3.LUT R7, R9, 0x1c0, RZ, 0xc0, !PT ;  /* 0x000001c009077812 */ /* 0x000fc800078ec0ff */
[----:B------:R-:W-:-:S05]  /*0ef0*/  IADD3 R7, PT, PT, R7, R6, R12 ;  /* 0x0000000607077210 */ /* 0x000fca0007ffe00c */
[----:B-1----:R-:W-:-:S06]  /*0f00*/  IMAD.WIDE.U32 R4, R7, 0x2, R4 ;  /* 0x0000000207047825 */ /* 0x002fcc00078e0004 */
[----:B------:R-:W5:Y:S01]  /*0f10*/  LDG.E.128.CONSTANT R4, desc[UR8][R4.64] ;  /* 0x0000000804047981 */ /* 0x000f62000c1e9d00 */
[----:B------:R-:W-:Y:S05]  /*0f20*/  BRA `(.L_x_17) ;  /* 0x0000000000087947 */ /* 0x000fea0003800000 */
.L_x_16:
[----:B-1----:R-:W-:Y:S02]  /*0f30*/  CS2R R4, SRZ ;  /* 0x0000000000047805 */ /* 0x002fe4000001ff00 */
[----:B------:R-:W-:-:S07]  /*0f40*/  CS2R R6, SRZ ;  /* 0x0000000000067805 */ /* 0x000fce000001ff00 */
.L_x_17:
[----:B------:R-:W-:Y:S05]  /*0f50*/  BSYNC.RECONVERGENT B0 ;  /* 0x0000000000007941 */ /* 0x000fea0003800200 */
.L_x_15:
[----:B-----5:R1:W-:Y:S04]  /*0f60*/  STS.128 [R3+0xf00], R4 ;  /* 0x000f000403007388 */ /* 0x0203e80000000c00 */
[----:B------:R-:W2:Y:S04]  /*0f70*/  LDG.E.U16.CONSTANT R9, desc[UR8][R10.64+0xc0] ;  /* 0x0000c0080a097981 */ /* 0x000ea8000c1e9500 */
[----:B------:R-:W3:Y:S04]  /*0f80*/  LDG.E.U16.CONSTANT R13, desc[UR8][R10.64+0x120] ;  /* 0x000120080a0d7981 */ /* 0x000ee8000c1e9500 */
[----:B------:R-:W4:Y:S01]  /*0f90*/  LDG.E.U16.CONSTANT R15, desc[UR8][R10.64+0x240] ;  /* 0x000240080a0f7981 */ /* 0x000f22000c1e9500 */
[----:B-1----:R-:W-:-:S03]  /*0fa0*/  PRMT R4, R2, 0x9910, RZ ;  /* 0x0000991002047816 */ /* 0x002fc600000000ff */
[----:B------:R-:W4:Y:S02]  /*0fb0*/  LDG.E.U16.CONSTANT R17, desc[UR8][R10.64+0x2a0] ;  /* 0x0002a0080a117981 */ /* 0x000f24000c1e9500 */
[C---:B------:R-:W-:Y:S02]  /*0fc0*/  IMAD R3, R4.reuse, 0x2b, RZ ;  /* 0x0000002b04037824 */ /* 0x040fe400078e02ff */
[----:B------:R-:W4:Y:S01]  /*0fd0*/  LDG.E.U16.CONSTANT R19, desc[UR8][R10.64+0x3c0] ;  /* 0x0003c0080a137981 */ /* 0x000f22000c1e9500 */
[----:B------:R-:W-:Y:S02]  /*0fe0*/  IMAD R4, R4, 0x56, RZ ;  /* 0x0000005604047824 */ /* 0x000fe400078e02ff */
[----:B------:R-:W-:Y:S01]  /*0ff0*/  LOP3.LUT R3, R3, 0xffff, RZ, 0xc0, !PT ;  /* 0x0000ffff03037812 */ /* 0x000fe200078ec0ff */
[----:B------:R-:W4:Y:S02]  /*1000*/  LDG.E.U16.CONSTANT R21, desc[UR8][R10.64+0x420] ;  /* 0x000420080a157981 */ /* 0x000f24000c1e9500 */
[----:B------:R-:W-:-:S02]  /*1010*/  LOP3.LUT R4, R4, 0xffff, RZ, 0xc0, !PT ;  /* 0x0000ffff04047812 */ /* 0x000fc400078ec0ff */
[----:B------:R-:W-:Y:S01]  /*1020*/  SHF.R.U32.HI R5, RZ, 0x9, R3 ;  /* 0x00000009ff057819 */ /* 0x000fe20000011603 */
[----:B------:R-:W4:Y:S01]  /*1030*/  LDG.E.U16.CONSTANT R23, desc[UR8][R10.64+0x540] ;  /* 0x000540080a177981 */ /* 0x000f22000c1e9500 */
[----:B------:R-:W-:Y:S02]  /*1040*/  SHF.R.U32.HI R3, RZ, 0x8, R4 ;  /* 0x00000008ff037819 */ /* 0x000fe40000011604 */
[----:B------:R-:W-:Y:S01]  /*1050*/  PRMT R4, R5, 0x9910, RZ ;  /* 0x0000991005047816 */ /* 0x000fe200000000ff */
[----:B------:R-:W4:Y:S01]  /*1060*/  LDG.E.U16.CONSTANT R25, desc[UR8][R10.64+0x5a0] ;  /* 0x0005a0080a197981 */ /* 0x000f22000c1e9500 */
[----:B------:R-:W-:-:S03]  /*1070*/  PRMT R6, R3, 0x9910, RZ ;  /* 0x0000991003067816 */ /* 0x000fc600000000ff */
[----:B------:R-:W-:Y:S01]  /*1080*/  IMAD.MOV.U32 R3, RZ, RZ, R4 ;  /* 0x000000ffff037224 */ /* 0x000fe200078e0004 */
[----:B------:R-:W4:Y:S03]  /*1090*/  LDG.E.U16.CONSTANT R27, desc[UR8][R10.64+0x6c0] ;  /* 0x0006c0080a1b7981 */ /* 0x000f26000c1e9500 */
[----:B------:R-:W-:Y:S01]  /*10a0*/  IMAD R3, R3, 0xc, RZ ;  /* 0x0000000c03037824 */ /* 0x000fe200078e02ff */
[----:B------:R-:W4:Y:S01]  /*10b0*/  LDG.E.U16.CONSTANT R29, desc[UR8][R10.64+0x720] ;  /* 0x000720080a1d7981 */ /* 0x000f22000c1e9500 */
[----:B------:R-:W-:Y:S02]  /*10c0*/  IMAD.MOV.U32 R4, RZ, RZ, R6 ;  /* 0x000000ffff047224 */ /* 0x000fe400078e0006 */
[----:B------:R-:W-:Y:S01]  /*10d0*/  IMAD.MOV R3, RZ, RZ, -R3 ;  /* 0x000000ffff037224 */ /* 0x000fe200078e0a03 */
[----:B------:R-:W4:Y:S01]  /*10e0*/  LDG.E.U16.CONSTANT R31, desc[UR8][R10.64+0x840] ;  /* 0x000840080a1f7981 */ /* 0x000f22000c1e9500 */
[----:B------:R-:W-:-:S03]  /*10f0*/  IMAD R4, R4, 0x3, RZ ;  /* 0x0000000304047824 */ /* 0x000fc600078e02ff */
[----:B------:R-:W-:Y:S01]  /*1100*/  PRMT R3, R3, 0x7710, RZ ;  /* 0x0000771003037816 */ /* 0x000fe200000000ff */
[----:B------:R-:W-:Y:S01]  /*1110*/  IMAD.MOV R4, RZ, RZ, -R4 ;  /* 0x000000ffff047224 */ /* 0x000fe200078e0a04 */
[----:B------:R-:W4:Y:S03]  /*1120*/  LDG.E.U16.CONSTANT R33, desc[UR8][R10.64+0x8a0] ;  /* 0x0008a0080a217981 */ /* 0x000f26000c1e9500 */
[--C-:B------:R-:W-:Y:S01]  /*1130*/  IMAD.IADD R3, R3, 0x1, R2.reuse ;  /* 0x0000000103037824 */ /* 0x100fe200078e0202 */
[----:B------:R-:W-:Y:S01]  /*1140*/  PRMT R7, R4, 0x7710, RZ ;  /* 0x0000771004077816 */ /* 0x000fe200000000ff */
[----:B------:R-:W4:Y:S03]  /*1150*/  LDG.E.U16.CONSTANT R35, desc[UR8][R10.64+0x9c0] ;  /* 0x0009c0080a237981 */ /* 0x000f26000c1e9500 */
[----:B------:R-:W-:Y:S01]  /*1160*/  LOP3.LUT R3, R3, 0xff, RZ, 0xc0, !PT ;  /* 0x000000ff03037812 */ /* 0x000fe200078ec0ff */
[----:B------:R-:W-:Y:S01]  /*1170*/  IMAD.IADD R2, R7, 0x1, R2 ;  /* 0x0000000107027824 */ /* 0x000fe200078e0202 */
[----:B------:R-:W-:Y:S01]  /*1180*/  LOP3.LUT R5, R5, 0xffff, RZ, 0xc0, !PT ;  /* 0x0000ffff05057812 */ /* 0x000fe200078ec0ff */
[----:B------:R-:W4:Y:S02]  /*1190*/  LDG.E.U16.CONSTANT R37, desc[UR8][R10.64+0xa20] ;  /* 0x000a20080a257981 */ /* 0x000f24000c1e9500 */
[----:B------:R-:W-:Y:S01]  /*11a0*/  IMAD R3, R3, 0x56, RZ ;  /* 0x0000005603037824 */ /* 0x000fe200078e02ff */
[----:B------:R-:W-:Y:S01]  /*11b0*/  PRMT R22, R22, 0x5410, RZ ;  /* 0x0000541016167816 */ /* 0x000fe200000000ff */
[----:B------:R-:W-:Y:S01]  /*11c0*/  IMAD.MOV.U32 R6, RZ, RZ, RZ ;  /* 0x000000ffff067224 */ /* 0x000fe200078e00ff */
[----:B------:R-:W-:Y:S01]  /*11d0*/  PRMT R20, R20, 0x5410, RZ ;  /* 0x0000541014147816 */ /* 0x000fe200000000ff */
[----:B------:R-:W-:Y:S01]  /*11e0*/  IMAD R4, R5, 0xc0, RZ ;  /* 0x000000c005047824 */ /* 0x000fe200078e02ff */
[----:B------:R-:W-:Y:S01]  /*11f0*/  LOP3.LUT R2, R2, 0xff, RZ, 0xc0, !PT ;  /* 0x000000ff02027812 */ /* 0x000fe200078ec0ff */
[----:B------:R-:W4:Y:S01]  /*1200*/  LDG.E.U16.CONSTANT R39, desc[UR8][R10.64+0xb40] ;  /* 0x000b40080a277981 */ /* 0x000f22000c1e9500 */
[----:B------:R-:W-:Y:S01]  /*1210*/  SHF.R.U32.HI R3, RZ, 0x8, R3 ;  /* 0x00000008ff037819 */ /* 0x000fe20000011603 */
[----:B------:R-:W-:-:S02]  /*1220*/  UPLOP3.LUT UP0, UPT, UPT, UPT, UPT, 0x80, 0x8 ;  /* 0x000000000008789c */ /* 0x000fc40003f0f070 */
        /* <DEDUP_REMOVED lines=17> */
[----:B--2---:R1:W-:Y:S04]  /*1340*/  STS.U16 [R14+0xc00], R9 ;  /* 0x000c00090e007388 */ /* 0x0043e80000000400 */
[----:B---3--:R2:W-:Y:S04]  /*1350*/  STS.U16 [R14+0xc60], R13 ;  /* 0x000c600d0e007388 */ /* 0x0085e80000000400 */
[----:B----4-:R2:W-:Y:S01]  /*1360*/  STS.U16 [R14+0xcc0], R15 ;  /* 0x000cc00f0e007388 */ /* 0x0105e20000000400 */
[----:B-1----:R-:W-:-:S03]  /*1370*/  PRMT R9, RZ, 0x7610, R9 ;  /* 0x00007610ff097816 */ /* 0x002fc60000000009 */
        /* <DEDUP_REMOVED lines=30> */
[----:B------:R-:W-:-:S04]  /*1560*/  DEPBAR.LE SB0, 0x0 ;  /* 0x000080000000791a */ /* 0x000fc80000000000 */
[----:B------:R-:W-:Y:S06]  /*1570*/  BAR.SYNC.DEFER_BLOCKING 0x0 ;  /* 0x0000000000007b1d */ /* 0x000fec0000010000 */
.L_x_18:
[----:B------:R-:W-:Y:S01]  /*1580*/  IMAD.IADD R7, R3, 0x1, R6 ;  /* 0x0000000103077824 */ /* 0x000fe200078e0206 */
[----:B------:R-:W-:Y:S01]  /*1590*/  UPLOP3.LUT UP1, UPT, UPT, UPT, UP0, 0x80, 0x8 ;  /* 0x000000000008789c */ /* 0x000fe20003f2f000 */
[----:B------:R-:W-:Y:S01]  /*15a0*/  IMAD R6, R6, -0xc0, R2 ;  /* 0xffffff4006067824 */ /* 0x000fe200078e0202 */
[----:B------:R-:W-:Y:S01]  /*15b0*/  UPLOP3.LUT UP0, UPT, UPT, UPT, UPT, 0x40, 0x4 ;  /* 0x000000000004789c */ /* 0x000fe20003f0e870 */
[----:B------:R-:W-:-:S03]  /*15c0*/  IMAD R7, R7, 0x20, R4 ;  /* 0x0000002007077824 */ /* 0x000fc600078e0204 */
[----:B------:R-:W-:Y:S02]  /*15d0*/  LEA R6, R6, UR4, 0x1 ;  /* 0x0000000406067c11 */ /* 0x000fe4000f8e08ff */
[----:B------:R-:W-:-:S03]  /*15e0*/  LEA R7, R7, UR6, 0x1 ;  /* 0x0000000607077c11 */ /* 0x000fc6000f8e08ff */
[----:B--2---:R-:W-:Y:S04]  /*15f0*/  LDS.U16 R14, [R6+0xb40] ;  /* 0x000b4000060e7984 */ /* 0x004fe80000000400 */
[----:B------:R-:W1:Y:S04]  /*1600*/  LDS.64 R18, [R7] ;  /* 0x0000000007127984 */ /* 0x000e680000000a00 */
[----:B------:R-:W-:Y:S04]  /*1610*/  LDS.U16 R15, [R6+0xb46] ;  /* 0x000b4600060f7984 */ /* 0x000fe80000000400 */
[----:B------:R-:W2:Y:S04]  /*1620*/  LDS.U16 R24, [R6+0xa80] ;  /* 0x000a800006187984 */ /* 0x000ea80000000400 */
[----:B------:R-:W3:Y:S04]  /*1630*/  LDS.64 R16, [R7+0x40] ;  /* 0x0000400007107984 */ /* 0x000ee80000000a00 */
[----:B------:R-:W-:Y:S04]  /*1640*/  LDS.U16 R23, [R6+0xa86] ;  /* 0x000a860006177984 */ /* 0x000fe80000000400 */
[----:B------:R-:W4:Y:S04]  /*1650*/  LDS.U16 R26, [R6+0x540] ;  /* 0x00054000061a7984 */ /* 0x000f280000000400 */
[----:B------:R-:W5:Y:S04]  /*1660*/  LDS.64 R12, [R7+0x180] ;  /* 0x00018000070c7984 */ /* 0x000f680000000a00 */
[----:B------:R-:W-:Y:S04]  /*1670*/  LDS.U16 R25, [R6+0x546] ;  /* 0x0005460006197984 */ /* 0x000fe80000000400 */
[----:B------:R-:W5:Y:S04]  /*1680*/  LDS.U16 R30, [R6+0x840] ;  /* 0x00084000061e7984 */ /* 0x000f680000000400 */
[----:B------:R-:W-:Y:S01]  /*1690*/  LDS.U16 R27, [R6+0x480] ;  /* 0x00048000061b7984 */ /* 0x000fe20000000400 */
[----:B-1----:R-:W-:-:S03]  /*16a0*/  HFMA2 R20, R18.H0_H0, R14.H0_H0, R20.H1_H1 ;  /* 0x2000000e12147231 */ /* 0x002fc60000060814 */
[----:B------:R-:W1:Y:S04]  /*16b0*/  LDS.U16 R32, [R6+0x846] ;  /* 0x0008460006207984 */ /* 0x000e680000000400 */
[----:B------:R-:W1:Y:S01]  /*16c0*/  LDS.64 R10, [R7+0x1c0] ;  /* 0x0001c000070a7984 */ /* 0x000e620000000a00 */
[----:B------:R-:W-:Y:S02]  /*16d0*/  PRMT R20, R20, 0x7610, R22 ;  /* 0x0000761014147816 */ /* 0x000fe40000000016 */
[----:B--2---:R-:W-:Y:S01]  /*16e0*/  PRMT R21, R15, 0x5410, R24 ;  /* 0x000054100f157816 */ /* 0x004fe20000000018 */
[----:B------:R-:W-:Y:S01]  /*16f0*/  LDS.U16 R28, [R6+0x486] ;  /* 0x00048600061c7984 */ /* 0x000fe20000000400 */
[----:B---3--:R-:W-:-:S03]  /*1700*/  PRMT R18, R18, 0x5432, R16 ;  /* 0x0000543212127816 */ /* 0x008fc60000000010 */
[----:B------:R-:W2:Y:S04]  /*1710*/  LDS.U16 R29, [R6+0x780] ;  /* 0x00078000061d7984 */ /* 0x000ea80000000400 */
[----:B------:R-:W-:Y:S01]  /*1720*/  LDS.U16 R31, [R6+0x786] ;  /* 0x00078600061f7984 */ /* 0x000fe20000000400 */
[----:B------:R-:W-:Y:S01]  /*1730*/  HFMA2 R18, R18, R21, R20 ;  /* 0x0000001512127231 */ /* 0x000fe20000000014 */
[----:B----4-:R-:W-:Y:S02]  /*1740*/  PRMT R23, R26, 0x5410, R23 ;  /* 0x000054101a177816 */ /* 0x010fe40000000017 */
[----:B------:R-:W3:Y:S01]  /*1750*/  LDS.U16 R34, [R6+0x240] ;  /* 0x0002400006227984 */ /* 0x000ee20000000400 */
[----:B-----5:R-:W-:-:S03]  /*1760*/  PRMT R16, R12, 0x7610, R16 ;  /* 0x000076100c107816 */ /* 0x020fc60000000010 */
[----:B------:R-:W4:Y:S02]  /*1770*/  LDS.64 R14, [R7+0x300] ;  /* 0x00030000070e7984 */ /* 0x000f240000000a00 */
[----:B------:R-:W-:Y:S02]  /*1780*/  HFMA2 R18, R16, R23, R18 ;  /* 0x0000001710127231 */ /* 0x000fe40000000012 */
[----:B------:R-:W-:Y:S01]  /*1790*/  LDS.U16 R22, [R6+0x246] ;  /* 0x0002460006167984 */ /* 0x000fe20000000400 */
[----:B------:R-:W-:Y:S02]  /*17a0*/  PRMT R25, R30, 0x5410, R25 ;  /* 0x000054101e197816 */ /* 0x000fe40000000019 */
[----:B------:R-:W-:Y:S01]  /*17b0*/  PRMT R9, R9, 0x5410, R18 ;  /* 0x0000541009097816 */ /* 0x000fe20000000012 */
[----:B------:R-:W5:Y:S04]  /*17c0*/  LDS.U16 R33, [R6+0x180] ;  /* 0x0001800006217984 */ /* 0x000f680000000400 */
[----:B------:R-:W5:Y:S01]  /*17d0*/  LDS.64 R20, [R7+0x340] ;  /* 0x0003400007147984 */ /* 0x000f620000000a00 */
[----:B------:R-:W-:Y:S01]  /*17e0*/  HFMA2 R16, R12, R25, R9 ;  /* 0x000000190c107231 */ /* 0x000fe20000000009 */
[----:B-1----:R-:W-:-:S02]  /*17f0*/  PRMT R9, R27, 0x5410, R32 ;  /* 0x000054101b097816 */ /* 0x002fc40000000020 */
[----:B------:R-:W-:Y:S01]  /*1800*/  LDS.U16 R23, [R6+0x186] ;  /* 0x0001860006177984 */ /* 0x000fe20000000400 */
[----:B------:R-:W-:-:S03]  /*1810*/  PRMT R12, R10, 0x7610, R12 ;  /* 0x000076100a0c7816 */ /* 0x000fc6000000000c */
[----:B------:R-:W1:Y:S01]  /*1820*/  LDS.U16 R24, [R6+0xb4c] ;  /* 0x000b4c0006187984 */ /* 0x000e620000000400 */
[----:B------:R-:W-:-:S03]  /*1830*/  PRMT R18, R18, 0x5432, R16 ;  /* 0x0000543212127816 */ /* 0x000fc60000000010 */
[----:B------:R-:W-:Y:S01]  /*1840*/  LDS.U16 R25, [R6+0xb52] ;  /* 0x000b520006197984 */ /* 0x000fe20000000400 */
[----:B--2---:R-:W-:Y:S01]  /*1850*/  PRMT R35, R29, 0x5410, R28 ;  /* 0x000054101d237816 */ /* 0x004fe2000000001c */
[----:B------:R-:W-:Y:S02]  /*1860*/  HFMA2 R9, R12, R9, R18 ;  /* 0x000000090c097231 */ /* 0x000fe40000000012 */
[----:B------:R-:W2:Y:S03]  /*1870*/  LDS.U16 R26, [R6+0xa8c] ;  /* 0x000a8c00061a7984 */ /* 0x000ea60000000400 */
[----:B------:R-:W-:Y:S01]  /*1880*/  PRMT R8, R8, 0x5410, R9 ;  /* 0x0000541008087816 */ /* 0x000fe20000000009 */
[----:B------:R-:W-:Y:S01]  /*1890*/  LDS.U16 R12, [R6+0xa92] ;  /* 0x000a9200060c7984 */ /* 0x000fe20000000400 */
[----:B---3--:R-:W-:-:S03]  /*18a0*/  PRMT R34, R31, 0x5410, R34 ;  /* 0x000054101f227816 */ /* 0x008fc60000000022 */
[----:B------:R-:W3:Y:S01]  /*18b0*/  LDS.U16 R27, [R6+0x54c] ;  /* 0x00054c00061b7984 */ /* 0x000ee20000000400 */
[----:B------:R-:W-:-:S03]  /*18c0*/  HFMA2 R8, R10, R35, R8 ;  /* 0x000000230a087231 */ /* 0x000fc60000000008 */
[----:B------:R-:W-:Y:S04]  /*18d0*/  LDS.U16 R18, [R6+0x552] ;  /* 0x0005520006127984 */ /* 0x000fe80000000400 */
[----:B------:R-:W3:Y:S01]  /*18e0*/  LDS.U16 R29, [R6+0x84c] ;  /* 0x00084c00061d7984 */ /* 0x000ee20000000400 */
[----:B------:R-:W-:-:S03]  /*18f0*/  PRMT R28, R8, 0x7610, R9 ;  /* 0x00007610081c7816 */ /* 0x000fc60000000009 */
[----:B------:R-:W-:Y:S01]  /*1900*/  LDS.U16 R31, [R6+0x852] ;  /* 0x00085200061f7984 */ /* 0x000fe20000000400 */
[----:B----4-:R-:W-:Y:S02]  /*1910*/  PRMT R9, R10, 0x5432, R14 ;  /* 0x000054320a097816 */ /* 0x010fe4000000000e */
[----:B-----5:R-:W-:Y:S01]  /*1920*/  PRMT R10, R33, 0x5410, R22 ;  /* 0x00005410210a7816 */ /* 0x020fe20000000016 */
[----:B------:R-:W-:Y:S01]  /*1930*/  LDS.U16 R30, [R6+0xa98] ;  /* 0x000a9800061e7984 */ /* 0x000fe20000000400 */
[C---:B------:R-:W-:Y:S01]  /*1940*/  PRMT R14, R20.reuse, 0x7610, R14 ;  /* 0x00007610140e7816 */ /* 0x040fe2000000000e */
[----:B------:R-:W-:Y:S02]  /*1950*/  HFMA2 R9, R9, R34, R28 ;  /* 0x0000002209097231 */ /* 0x000fe4000000001c */
[----:B------:R-:W4:Y:S01]  /*1960*/  LDS.U16 R28, [R6+0x48c] ;  /* 0x00048c00061c7984 */ /* 0x000f220000000400 */
[----:B-1----:R-:W-:Y:S01]  /*1970*/  PRMT R23, R23, 0x5410, R24 ;  /* 0x0000541017177816 */ /* 0x002fe20000000018 */
[----:B------:R-:W-:Y:S01]  /*1980*/  HFMA2 R10, R14, R10, R9 ;  /* 0x0000000a0e0a7231 */ /* 0x000fe20000000009 */
[----:B------:R-:W-:Y:S01]  /*1990*/  PRMT R14, R20, 0x5432, R19 ;  /* 0x00005432140e7816 */ /* 0x000fe20000000013 */
[----:B------:R-:W-:Y:S01]  /*19a0*/  LDS.U16 R22, [R6+0x492] ;  /* 0x0004920006167984 */ /* 0x000fe20000000400 */
[----:B------:R-:W-:-:S02]  /*19b0*/  PRMT R19, R19, 0x5432, R17 ;  /* 0x0000543213137816 */ /* 0x000fc40000000011 */
[----:B------:R-:W-:Y:S01]  /*19c0*/  PRMT R17, R13, 0x7610, R17 ;  /* 0x000076100d117816 */ /* 0x000fe20000000011 */
[----:B------:R-:W1:Y:S01]  /*19d0*/  LDS.U16 R33, [R6+0x78c] ;  /* 0x00078c0006217984 */ /* 0x000e620000000400 */
[----:B--2---:R-:W-:Y:S02]  /*19e0*/  PRMT R26, R25, 0x5410, R26 ;  /* 0x00005410191a7816 */ /* 0x004fe4000000001a */
[----:B------:R-:W-:Y:S01]  /*19f0*/  PRMT R16, R10, 0x7610, R16 ;  /* 0x000076100a107816 */ /* 0x000fe20000000010 */
[----:B------:R-:W-:Y:S04]  /*1a00*/  LDS.U16 R20, [R6+0x792] ;  /* 0x0007920006147984 */ /* 0x000fe80000000400 */
[----:B------:R-:W-:Y:S01]  /*1a10*/  HFMA2 R14, R14, R23, R16 ;  /* 0x000000170e0e7231 */ /* 0x000fe20000000010 */
[----:B---3--:R-:W-:Y:S01]  /*1a20*/  PRMT R27, R27, 0x5410, R12 ;  /* 0x000054101b1b7816 */ /* 0x008fe2000000000c */
[----:B------:R-:W2:Y:S03]  /*1a30*/  LDS.U16 R23, [R6+0x24c] ;  /* 0x00024c0006177984 */ /* 0x000ea60000000400 */
[----:B------:R-:W-:Y:S01]  /*1a40*/  PRMT R8, R14, 0x7632, R8 ;  /* 0x000076320e087816 */ /* 0x000fe20000000008 */
[----:B------:R-:W-:Y:S01]  /*1a50*/  LDS.U16 R24, [R6+0x252] ;  /* 0x0002520006187984 */ /* 0x000fe20000000400 */
[----:B------:R-:W-:-:S03]  /*1a60*/  PRMT R18, R29, 0x5410, R18 ;  /* 0x000054101d127816 */ /* 0x000fc60000000012 */
[----:B------:R-:W-:Y:S01]  /*1a70*/  LDS.U16 R25, [R6+0x18c] ;  /* 0x00018c0006197984 */ /* 0x000fe20000000400 */
[----:B------:R-:W-:-:S03]  /*1a80*/  HFMA2 R8, R19, R26, R8 ;  /* 0x0000001a13087231 */ /* 0x000fc60000000008 */
[----:B------:R-:W-:Y:S04]  /*1a90*/  LDS.U16 R26, [R6+0x192] ;  /* 0x00019200061a7984 */ /* 0x000fe80000000400 */
[----:B------:R-:W3:Y:S01]  /*1aa0*/  LDS.U16 R29, [R6+0xb5e] ;  /* 0x000b5e00061d7984 */ /* 0x000ee20000000400 */
[----:B------:R-:W-:Y:S01]  /*1ab0*/  HFMA2 R12, R17, R27, R8 ;  /* 0x0000001b110c7231 */ /* 0x000fe20000000008 */
[----:B----4-:R-:W-:Y:S02]  /*1ac0*/  PRMT R31, R28, 0x5410, R31 ;  /* 0x000054101c1f7816 */ /* 0x010fe4000000001f */
[----:B------:R-:W4:Y:S02]  /*1ad0*/  LDS.U16 R27, [R6+0xb58] ;  /* 0x000b5800061b7984 */ /* 0x000f240000000400 */
[----:B------:R-:W-:-:S02]  /*1ae0*/  PRMT R10, R10, 0x5432, R12 ;  /* 0x000054320a0a7816 */ /* 0x000fc4000000000c */
[----:B------:R-:W5:Y:S01]  /*1af0*/  LDS.64 R8, [R7+0x8] ;  /* 0x0000080007087984 */ /* 0x000f620000000a00 */
[----:B-1----:R-:W-:Y:S02]  /*1b00*/  PRMT R28, R33, 0x5410, R22 ;  /* 0x00005410211c7816 */ /* 0x002fe40000000016 */
[----:B------:R-:W-:Y:S01]  /*1b10*/  HFMA2 R18, R13, R18, R10 ;  /* 0x000000120d127231 */ /* 0x000fe2000000000a */
[----:B------:R-:W-:Y:S01]  /*1b20*/  PRMT R10, R11, 0x7610, R13 ;  /* 0x000076100b0a7816 */ /* 0x000fe2000000000d */
[----:B------:R-:W1:Y:S04]  /*1b30*/  LDS.64 R16, [R7+0x48] ;  /* 0x0000480007107984 */ /* 0x000e680000000a00 */
[----:B------:R-:W-:Y:S01]  /*1b40*/  LDS.U16 R32, [R6+0xa9e] ;  /* 0x000a9e0006207984 */ /* 0x000fe20000000400 */
[----:B------:R-:W-:-:S03]  /*1b50*/  PRMT R19, R12, 0x5432, R18 ;  /* 0x000054320c137816 */ /* 0x000fc60000000012 */
[----:B------:R-:W1:Y:S01]  /*1b60*/  LDS.U16 R35, [R6+0x558] ;  /* 0x0005580006237984 */ /* 0x000e620000000400 */
[----:B--2---:R-:W-:Y:S01]  /*1b70*/  PRMT R20, R20, 0x5410, R23 ;  /* 0x0000541014147816 */ /* 0x004fe20000000017 */
[----:B------:R-:W-:Y:S01]  /*1b80*/  HFMA2 R10, R10, R31, R19 ;  /* 0x0000001f0a0a7231 */ /* 0x000fe20000000013 */
[--C-:B------:R-:W-:Y:S01]  /*1b90*/  PRMT R19, R11, 0x5432, R15.reuse ;  /* 0x000054320b137816 */ /* 0x100fe2000000000f */
[----:B------:R-:W2:Y:S01]  /*1ba0*/  LDS.64 R12, [R7+0x188] ;  /* 0x00018800070c7984 */ /* 0x000ea20000000a00 */
[----:B------:R-:W-:Y:S02]  /*1bb0*/  PRMT R15, R21, 0x7610, R15 ;  /* 0x00007610150f7816 */ /* 0x000fe4000000000f */
[----:B------:R-:W-:Y:S01]  /*1bc0*/  PRMT R14, R14, 0x5410, R10 ;  /* 0x000054100e0e7816 */ /* 0x000fe2000000000a */
[----:B------:R-:W-:Y:S04]  /*1bd0*/  LDS.U16 R22, [R6+0x55e] ;  /* 0x00055e0006167984 */ /* 0x000fe80000000400 */
[----:B------:R-:W2:Y:S01]  /*1be0*/  LDS.U16 R31, [R6+0x858] ;  /* 0x00085800061f7984 */ /* 0x000ea20000000400 */
[----:B------:R-:W-:Y:S01]  /*1bf0*/  HFMA2 R14, R11, R28, R14 ;  /* 0x0000001c0b0e7231 */ /* 0x000fe2000000000e */
[----:B---3--:R-:W-:-:S02]  /*1c00*/  PRMT R29, R29, 0x5410, R30 ;  /* 0x000054101d1d7816 */ /* 0x008fc4000000001e */
[----:B------:R-:W-:Y:S01]  /*1c10*/  LDS.U16 R28, [R6+0x498] ;  /* 0x00049800061c7984 */ /* 0x000fe20000000400 */
[----:B----4-:R-:W-:-:S03]  /*1c20*/  PRMT R26, R26, 0x5410, R27 ;  /* 0x000054101a1a7816 */ /* 0x010fc6000000001b */
[----:B------:R-:W3:Y:S01]  /*1c30*/  LDS.U16 R33, [R6+0x85e] ;  /* 0x00085e0006217984 */ /* 0x000ee20000000400 */
[----:B-----5:R-:W-:Y:S02]  /*1c40*/  PRMT R21, R21, 0x5432, R8 ;  /* 0x0000543215157816 */ /* 0x020fe40000000008 */
[----:B------:R-:W-:Y:S01]  /*1c50*/  PRMT R23, R14, 0x7610, R10 ;  /* 0x000076100e177816 */ /* 0x000fe2000000000a */
[----:B------:R-:W-:Y:S04]  /*1c60*/  LDS.U16 R27, [R6+0x25e] ;  /* 0x00025e00061b7984 */ /* 0x000fe80000000400 */
[----:B------:R-:W-:Y:S01]  /*1c70*/  HFMA2 R19, R19, R20, R23 ;  /* 0x0000001413137231 */ /* 0x000fe20000000017 */
[----:B------:R-:W-:Y:S01]  /*1c80*/  PRMT R20, R25, 0x5410, R24 ;  /* 0x0000541019147816 */ /* 0x000fe20000000018 */
[----:B------:R-:W-:Y:S01]  /*1c90*/  LDS.64 R10, [R7+0x1c8] ;  /* 0x0001c800070a7984 */ /* 0x000fe20000000a00 */
[----:B-1----:R-:W-:-:S03]  /*1ca0*/  PRMT R8, R8, 0x5432, R16 ;  /* 0x0000543208087816 */ /* 0x002fc60000000010 */
[----:B------:R-:W-:Y:S01]  /*1cb0*/  LDS.U16 R23, [R6+0x49e] ;  /* 0x00049e0006177984 */ /* 0x000fe20000000400 */
[----:B------:R-:W-:Y:S01]  /*1cc0*/  HFMA2 R20, R15, R20, R19 ;  /* 0x000000140f147231 */ /* 0x000fe20000000013 */
[----:B------:R-:W-:Y:S02]  /*1cd0*/  PRMT R35, R35, 0x5410, R32 ;  /* 0x0000541023237816 */ /* 0x000fe40000000020 */
[----:B------:R-:W1:Y:S04]  /*1ce0*/  LDS.U16 R24, [R6+0x798] ;  /* 0x0007980006187984 */ /* 0x000e680000000400 */
[----:B------:R-:W-:Y:S01]  /*1cf0*/  LDS.U16 R25, [R6+0x79e] ;  /* 0x00079e0006197984 */ /* 0x000fe20000000400 */
[----:B--2---:R-:W-:Y:S02]  /*1d00*/  PRMT R16, R12, 0x7610, R16 ;  /* 0x000076100c107816 */ /* 0x004fe40000000010 */
[----:B------:R-:W-:Y:S01]  /*1d10*/  PRMT R18, R20, 0x7610, R18 ;  /* 0x0000761014127816 */ /* 0x000fe20000000012 */
[----:B------:R-:W2:Y:S04]  /*1d20*/  LDS.U16 R30, [R6+0x198] ;  /* 0x00019800061e7984 */ /* 0x000ea80000000400 */
[----:B------:R-:W-:Y:S01]  /*1d30*/  HFMA2 R21, R21, R26, R18 ;  /* 0x0000001a15157231 */ /* 0x000fe20000000012 */
[----:B------:R-:W-:Y:S01]  /*1d40*/  PRMT R31, R31, 0x5410, R22 ;  /* 0x000054101f1f7816 */ /* 0x000fe20000000016 */
[----:B------:R-:W4:Y:S03]  /*1d50*/  LDS.U16 R26, [R6+0x258] ;  /* 0x00025800061a7984 */ /* 0x000f260000000400 */
[----:B------:R-:W-:Y:S01]  /*1d60*/  PRMT R18, R21, 0x7632, R14 ;  /* 0x0000763215127816 */ /* 0x000fe2000000000e */
[----:B------:R-:W-:Y:S01]  /*1d70*/  LDS.U16 R32, [R6+0xb64] ;  /* 0x000b640006207984 */ /* 0x000fe20000000400 */
[----:B---3--:R-:W-:-:S03]  /*1d80*/  PRMT R33, R28, 0x5410, R33 ;  /* 0x000054101c217816 */ /* 0x008fc60000000021 */
[----:B------:R-:W-:Y:S01]  /*1d90*/  LDS.64 R14, [R7+0x308] ;  /* 0x00030800070e7984 */ /* 0x000fe20000000a00 */
[----:B------:R-:W-:-:S03]  /*1da0*/  HFMA2 R8, R8, R29, R18 ;  /* 0x0000001d08087231 */ /* 0x000fc60000000012 */
[----:B------:R-:W-:Y:S04]  /*1db0*/  LDS.64 R18, [R7+0x348] ;  /* 0x0003480007127984 */ /* 0x000fe80000000a00 */
[----:B------:R-:W3:Y:S01]  /*1dc0*/  LDS.U16 R29, [R6+0x19e] ;  /* 0x00019e00061d7984 */ /* 0x000ee20000000400 */
[----:B------:R-:W-:-:S03]  /*1dd0*/  HFMA2 R8, R16, R35, R8 ;  /* 0x0000002310087231 */ /* 0x000fc60000000008 */
[----:B------:R-:W-:Y:S02]  /*1de0*/  LDS.U16 R22, [R6+0xaaa] ;  /* 0x000aaa0006167984 */ /* 0x000fe40000000400 */
[----:B------:R-:W-:Y:S02]  /*1df0*/  PRMT R35, R20, 0x5432, R8 ;  /* 0x0000543214237816 */ /* 0x000fe40000000008 */
[----:B------:R-:W-:Y:S01]  /*1e00*/  LDS.U16 R28, [R6+0x864] ;  /* 0x00086400061c7984 */ /* 0x000fe20000000400 */
[----:B-1----:R-:W-:-:S03]  /*1e10*/  PRMT R23, R24, 0x5410, R23 ;  /* 0x0000541018177816 */ /* 0x002fc60000000017 */
[----:B------:R-:W-:Y:S01]  /*1e20*/  LDS.U16 R20, [R6+0xb6a] ;  /* 0x000b6a0006147984 */ /* 0x000fe20000000400 */
[----:B------:R-:W-:Y:S01]  /*1e30*/  HFMA2 R16, R12, R31, R35 ;  /* 0x0000001f0c107231 */ /* 0x000fe20000000023 */
[----:B------:R-:W-:Y:S02]  /*1e40*/  PRMT R12, R10, 0x7610, R12 ;  /* 0x000076100a0c7816 */ /* 0x000fe4000000000c */
[----:B------:R-:W1:Y:S01]  /*1e50*/  LDS.U16 R31, [R6+0xaa4] ;  /* 0x000aa400061f7984 */ /* 0x000e620000000400 */
[----:B--2---:R-:W-:-:S03]  /*1e60*/  PRMT R27, R30, 0x5410, R27 ;  /* 0x000054101e1b7816 */ /* 0x004fc6000000001b */
[----:B------:R-:W-:Y:S01]  /*1e70*/  LDS.U16 R30, [R6+0x264] ;  /* 0x00026400061e7984 */ /* 0x000fe20000000400 */
[----:B------:R-:W-:-:S03]  /*1e80*/  PRMT R8, R8, 0x5432, R16 ;  /* 0x0000543208087816 */ /* 0x000fc60000000010 */
[----:B------:R-:W-:Y:S01]  /*1e90*/  LDS.U16 R35, [R6+0x870] ;  /* 0x0008700006237984 */ /* 0x000fe20000000400 */
[----:B----4-:R-:W-:Y:S01]  /*1ea0*/  PRMT R25, R25, 0x5410, R26 ;  /* 0x0000541019197816 */ /* 0x010fe2000000001a */
[----:B------:R-:W-:Y:S02]  /*1eb0*/  HFMA2 R8, R12, R33, R8 ;  /* 0x000000210c087231 */ /* 0x000fe40000000008 */
[----:B------:R-:W-:Y:S03]  /*1ec0*/  LDS.U16 R26, [R6+0x86a] ;  /* 0x00086a00061a7984 */ /* 0x000fe60000000400 */
[----:B------:R-:W-:Y:S01]  /*1ed0*/  PRMT R21, R21, 0x5410, R8 ;  /* 0x0000541015157816 */ /* 0x000fe20000000008 */
[----:B------:R-:W2:Y:S04]  /*1ee0*/  LDS.U16 R33, [R6+0x564] ;  /* 0x0005640006217984 */ /* 0x000ea80000000400 */
[----:B------:R-:W-:Y:S01]  /*1ef0*/  LDS.U16 R34, [R6+0x876] ;  /* 0x0008760006227984 */ /* 0x000fe20000000400 */
[----:B------:R-:W-:Y:S01]  /*1f00*/  HFMA2 R12, R10, R23, R21 ;  /* 0x000000170a0c7231 */ /* 0x000fe20000000015 */
[----:B---3--:R-:W-:-:S02]  /*1f10*/  PRMT R29, R29, 0x5410, R32 ;  /* 0x000054101d1d7816 */ /* 0x008fc40000000020 */
[----:B------:R-:W3:Y:S04]  /*1f20*/  LDS.U16 R21, [R6+0x56a] ;  /* 0x00056a0006157984 */ /* 0x000ee80000000400 */
[----:B------:R-:W4:Y:S01]  /*1f30*/  LDS.U16 R23, [R6+0x4a4] ;  /* 0x0004a40006177984 */ /* 0x000f220000000400 */
[----:B------:R-:W-:-:S03]  /*1f40*/  PRMT R24, R12, 0x7610, R8 ;  /* 0x000076100c187816 */ /* 0x000fc60000000008 */
[----:B------:R-:W-:Y:S01]  /*1f50*/  LDS.U16 R32, [R6+0x1a4] ;  /* 0x0001a40006207984 */ /* 0x000fe20000000400 */
[--C-:B------:R-:W-:Y:S02]  /*1f60*/  PRMT R8, R10, 0x5432, R14.reuse ;  /* 0x000054320a087816 */ /* 0x100fe4000000000e */
[----:B------:R-:W-:Y:S01]  /*1f70*/  PRMT R14, R18, 0x7610, R14 ;  /* 0x00007610120e7816 */ /* 0x000fe2000000000e */
[----:B------:R-:W-:Y:S02]  /*1f80*/  LDS.U16 R36, [R6+0x8c4] ;  /* 0x0008c40006247984 */ /* 0x000fe40000000400 */
[----:B------:R-:W-:Y:S01]  /*1f90*/  HFMA2 R8, R8, R25, R24 ;  /* 0x0000001908087231 */ /* 0x000fe20000000018 */
[----:B-1----:R-:W-:Y:S01]  /*1fa0*/  PRMT R31, R20, 0x5410, R31 ;  /* 0x00005410141f7816 */ /* 0x002fe2000000001f */
[----:B------:R-:W-:Y:S02]  /*1fb0*/  LDS.U16 R24, [R6+0x4aa] ;  /* 0x0004aa0006187984 */ /* 0x000fe40000000400 */
[----:B------:R-:W-:Y:S01]  /*1fc0*/  HFMA2 R10, R14, R27, R8 ;  /* 0x0000001b0e0a7231 */ /* 0x000fe20000000008 */
[----:B------:R-:W-:Y:S01]  /*1fd0*/  PRMT R14, R18, 0x5432, R9 ;  /* 0x00005432120e7816 */ /* 0x000fe20000000009 */
[----:B------:R-:W1:Y:S01]  /*1fe0*/  LDS.U16 R25, [R6+0x7a4] ;  /* 0x0007a40006197984 */ /* 0x000e620000000400 */
[----:B------:R-:W-:-:S02]  /*1ff0*/  PRMT R8, R9, 0x5432, R17 ;  /* 0x0000543209087816 */ /* 0x000fc40000000011 */
[----:B------:R-:W-:Y:S01]  /*2000*/  PRMT R17, R13, 0x7610, R17 ;  /* 0x000076100d117816 */ /* 0x000fe20000000011 */
[----:B------:R-:W5:Y:S01]  /*2010*/  LDS.U16 R27, [R6+0x7aa] ;  /* 0x0007aa00061b7984 */ /* 0x000f620000000400 */
[----:B------:R-:W-:-:S03]  /*2020*/  PRMT R16, R10, 0x7610, R16 ;  /* 0x000076100a107816 */ /* 0x000fc60000000010 */
[----:B------:R-:W-:Y:S01]  /*2030*/  LDS.U16 R38, [R6+0x804] ;  /* 0x0008040006267984 */ /* 0x000fe20000000400 */
[----:B--2---:R-:W-:Y:S01]  /*2040*/  PRMT R33, R33, 0x5410, R22 ;  /* 0x0000541021217816 */ /* 0x004fe20000000016 */
[----:B------:R-:W-:Y:S02]  /*2050*/  HFMA2 R14, R14, R29, R16 ;  /* 0x0000001d0e0e7231 */ /* 0x000fe40000000010 */
[----:B------:R-:W-:Y:S03]  /*2060*/  LDS.U16 R22, [R6+0x1aa] ;  /* 0x0001aa0006167984 */ /* 0x000fe60000000400 */
[----:B------:R-:W-:Y:S01]  /*2070*/  PRMT R12, R14, 0x7632, R12 ;  /* 0x000076320e0c7816 */ /* 0x000fe2000000000c */
[----:B------:R-:W2:Y:S01]  /*2080*/  LDS.U16 R29, [R6+0x26a] ;  /* 0x00026a00061d7984 */ /* 0x000ea20000000400 */
[----:B---3--:R-:W-:Y:S02]  /*2090*/  PRMT R18, R28, 0x5410, R21 ;  /* 0x000054101c127816 */ /* 0x008fe40000000015 */
[----:B----4-:R-:W-:Y:S01]  /*20a0*/  PRMT R23, R23, 0x5410, R26 ;  /* 0x0000541017177816 */ /* 0x010fe2000000001a */
[----:B------:R-:W-:Y:S01]  /*20b0*/  LDS.U16 R28, [R6+0xb76] ;  /* 0x000b7600061c7984 */ /* 0x000fe20000000400 */
[----:B------:R-:W-:-:S03]  /*20c0*/  HFMA2 R8, R8, R31, R12 ;  /* 0x0000001f08087231 */ /* 0x000fc6000000000c */
[----:B------:R-:W3:Y:S04]  /*20d0*/  LDS.U16 R31, [R6+0xb70] ;  /* 0x000b7000061f7984 */ /* 0x000ee80000000400 */
[----:B------:R-:W-:Y:S01]  /*20e0*/  LDS.U16 R26, [R6+0x570] ;  /* 0x00057000061a7984 */ /* 0x000fe20000000400 */
[----:B------:R-:W-:-:S03]  /*20f0*/  HFMA2 R16, R17, R33, R8 ;  /* 0x0000002111107231 */ /* 0x000fc60000000008 */
[----:B------:R-:W-:Y:S02]  /*2100*/  LDS.U16 R39, [R6+0x8d0] ;  /* 0x0008d00006277984 */ /* 0x000fe40000000400 */
[----:B------:R-:W-:Y:S02]  /*2110*/  PRMT R10, R10, 0x5432, R16 ;  /* 0x000054320a0a7816 */ /* 0x000fe40000000010 */
[----:B------:R-:W4:Y:S01]  /*2120*/  LDS.64 R8, [R7+0x10] ;  /* 0x0000100007087984 */ /* 0x000f220000000a00 */
[----:B-1----:R-:W-:-:S03]  /*2130*/  PRMT R20, R25, 0x5410, R24 ;  /* 0x0000541019147816 */ /* 0x002fc60000000018 */
[----:B------:R-:W1:Y:S01]  /*2140*/  LDS.U16 R33, [R6+0xab0] ;  /* 0x000ab00006217984 */ /* 0x000e620000000400 */
[----:B------:R-:W-:Y:S01]  /*2150*/  HFMA2 R18, R13, R18, R10 ;  /* 0x000000120d127231 */ /* 0x000fe2000000000a */
[----:B------:R-:W-:Y:S02]  /*2160*/  PRMT R10, R11, 0x7610, R13 ;  /* 0x000076100b0a7816 */ /* 0x000fe4000000000d */
[----:B------:R-:W1:Y:S01]  /*2170*/  LDS.64 R12, [R7+0x50] ;  /* 0x00005000070c7984 */ /* 0x000e620000000a00 */
[----:B-----5:R-:W-:-:S03]  /*2180*/  PRMT R27, R27, 0x5410, R30 ;  /* 0x000054101b1b7816 */ /* 0x020fc6000000001e */
        /* <DEDUP_REMOVED lines=8> */
[----:B---3--:R-:W-:-:S03]  /*2210*/  PRMT R30, R22, 0x5410, R31 ;  /* 0x00005410161e7816 */ /* 0x008fc6000000001f */
[----:B------:R-:W3:Y:S01]  /*2220*/  LDS.64 R16, [R7+0x190] ;  /* 0x0001900007107984 */ /* 0x000ee20000000a00 */
[----:B------:R-:W-:Y:S01]  /*2230*/  HFMA2 R14, R11, R20, R14 ;  /* 0x000000140b0e7231 */ /* 0x000fe2000000000e */
[--C-:B------:R-:W-:Y:S02]  /*2240*/  PRMT R20, R11, 0x5432, R15.reuse ;  /* 0x000054320b147816 */ /* 0x100fe4000000000f */
[C---:B------:R-:W-:Y:S01]  /*2250*/  PRMT R15, R19.reuse, 0x7610, R15 ;  /* 0x00007610130f7816 */ /* 0x040fe2000000000f */
[----:B------:R-:W-:Y:S04]  /*2260*/  LDS.U16 R22, [R6+0x4b6] ;  /* 0x0004b60006167984 */ /* 0x000fe80000000400 */
[----:B------:R-:W-:Y:S01]  /*2270*/  LDS.U16 R31, [R6+0x1b0] ;  /* 0x0001b000061f7984 */ /* 0x000fe20000000400 */
[----:B----4-:R-:W-:-:S02]  /*2280*/  PRMT R19, R19, 0x5432, R8 ;  /* 0x0000543213137816 */ /* 0x010fc40000000008 */
[----:B------:R-:W-:Y:S01]  /*2290*/  PRMT R10, R14, 0x7610, R10 ;  /* 0x000076100e0a7816 */ /* 0x000fe2000000000a */
[----:B------:R-:W-:Y:S01]  /*22a0*/  LDS.U16 R41, [R6+0x8d6] ;  /* 0x0008d60006297984 */ /* 0x000fe20000000400 */
[----:B-1----:R-:W-:-:S03]  /*22b0*/  PRMT R33, R28, 0x5410, R33 ;  /* 0x000054101c217816 */ /* 0x002fc60000000021 */
[----:B------:R-:W-:Y:S01]  /*22c0*/  HFMA2 R20, R20, R27, R10 ;  /* 0x0000001b14147231 */ /* 0x000fe2000000000a */
[----:B------:R-:W-:Y:S01]  /*22d0*/  PRMT R8, R8, 0x5432, R12 ;  /* 0x0000543208087816 */ /* 0x000fe2000000000c */
[----:B------:R-:W-:Y:S01]  /*22e0*/  LDS.64 R10, [R7+0x1d0] ;  /* 0x0001d000070a7984 */ /* 0x000fe20000000a00 */
[----:B-----5:R-:W-:Y:S01]  /*22f0*/  PRMT R35, R35, 0x5410, R24 ;  /* 0x0000541023237816 */ /* 0x020fe20000000018 */
[----:B------:R-:W-:Y:S02]  /*2300*/  HFMA2 R20, R15, R29, R20 ;  /* 0x0000001d0f147231 */ /* 0x000fe40000000014 */
[----:B------:R-:W1:Y:S04]  /*2310*/  LDS.U16 R27, [R6+0x7b0] ;  /* 0x0007b000061b7984 */ /* 0x000e680000000400 */
[----:B------:R-:W-:Y:S04]  /*2320*/  LDS.U16 R29, [R6+0x7b6] ;  /* 0x0007b600061d7984 */ /* 0x000fe80000000400 */
[----:B------:R-:W4:Y:S01]  /*2330*/  LDS.U16 R28, [R6+0x276] ;  /* 0x00027600061c7984 */ /* 0x000f220000000400 */
[----:B------:R-:W-:-:S02]  /*2340*/  PRMT R18, R20, 0x7610, R18 ;  /* 0x0000761014127816 */ /* 0x000fc40000000012 */
[----:B--2---:R-:W-:Y:S01]  /*2350*/  PRMT R23, R26, 0x5410, R23 ;  /* 0x000054101a177816 */ /* 0x004fe20000000017 */
[----:B------:R-:W-:Y:S02]  /*2360*/  LDS.U16 R24, [R6+0xac2] ;  /* 0x000ac20006187984 */ /* 0x000fe40000000400 */
[----:B------:R-:W-:Y:S01]  /*2370*/  HFMA2 R21, R19, R30, R18 ;  /* 0x0000001e13157231 */ /* 0x000fe20000000012 */
[----:B---3--:R-:W-:Y:S01]  /*2380*/  PRMT R12, R16, 0x7610, R12 ;  /* 0x00007610100c7816 */ /* 0x008fe2000000000c */
[----:B------:R-:W2:Y:S03]  /*2390*/  LDS.U16 R30, [R6+0x270] ;  /* 0x00027000061e7984 */ /* 0x000ea60000000400 */
[----:B------:R-:W-:Y:S01]  /*23a0*/  PRMT R14, R21, 0x7632, R14 ;  /* 0x00007632150e7816 */ /* 0x000fe2000000000e */
[----:B------:R-:W-:Y:S04]  /*23b0*/  LDS.64 R18, [R7+0x310] ;  /* 0x0003100007127984 */ /* 0x000fe80000000a00 */
[----:B------:R-:W-:Y:S01]  /*23c0*/  HFMA2 R8, R8, R33, R14 ;  /* 0x0000002108087231 */ /* 0x000fe2000000000e */
[----:B------:R-:W-:Y:S04]  /*23d0*/  LDS.U16 R26, [R6+0xb7c] ;  /* 0x000b7c00061a7984 */ /* 0x000fe80000000400 */
[----:B------:R-:W-:Y:S04]  /*23e0*/  LDS.64 R14, [R7+0x350] ;  /* 0x00035000070e7984 */ /* 0x000fe80000000a00 */
[----:B------:R-:W-:Y:S01]  /*23f0*/  LDS.U16 R46, [R6+0xbdc] ;  /* 0x000bdc00062e7984 */ /* 0x000fe20000000400 */
[----:B------:R-:W-:-:S03]  /*2400*/  HFMA2 R8, R12, R23, R8 ;  /* 0x000000170c087231 */ /* 0x000fc60000000008 */
[----:B------:R-:W3:Y:S02]  /*2410*/  LDS.U16 R23, [R6+0x1b6] ;  /* 0x0001b60006177984 */ /* 0x000ee40000000400 */
[----:B------:R-:W-:Y:S02]  /*2420*/  PRMT R33, R20, 0x5432, R8 ;  /* 0x0000543214217816 */ /* 0x000fe40000000008 */
[----:B-1----:R-:W-:Y:S01]  /*2430*/  PRMT R27, R27, 0x5410, R22 ;  /* 0x000054101b1b7816 */ /* 0x002fe20000000016 */
[----:B------:R-:W-:Y:S02]  /*2440*/  LDS.U16 R20, [R6+0xb82] ;  /* 0x000b820006147984 */ /* 0x000fe40000000400 */
[----:B------:R-:W-:Y:S01]  /*2450*/  HFMA2 R12, R16, R35, R33 ;  /* 0x00000023100c7231 */ /* 0x000fe20000000021 */
[----:B------:R-:W-:Y:S01]  /*2460*/  PRMT R33, R25, 0x5410, R34 ;  /* 0x0000541019217816 */ /* 0x000fe20000000022 */
[----:B------:R-:W-:Y:S01]  /*2470*/  LDS.U16 R22, [R6+0x4bc] ;  /* 0x0004bc0006167984 */ /* 0x000fe20000000400 */
[----:B------:R-:W-:-:S02]  /*2480*/  PRMT R16, R10, 0x7610, R16 ;  /* 0x000076100a107816 */ /* 0x000fc40000000010 */
[----:B----4-:R-:W-:Y:S01]  /*2490*/  PRMT R31, R31, 0x5410, R28 ;  /* 0x000054101f1f7816 */ /* 0x010fe2000000001c */
[----:B------:R-:W1:Y:S01]  /*24a0*/  LDS.U16 R25, [R6+0xabc] ;  /* 0x000abc0006197984 */ /* 0x000e620000000400 */
[----:B------:R-:W-:-:S03]  /*24b0*/  PRMT R8, R8, 0x5432, R12 ;  /* 0x0000543208087816 */ /* 0x000fc6000000000c */
[----:B------:R-:W-:Y:S01]  /*24c0*/  LDS.U16 R28, [R6+0x1bc] ;  /* 0x0001bc00061c7984 */ /* 0x000fe20000000400 */
[----:B--2---:R-:W-:Y:S01]  /*24d0*/  PRMT R29, R29, 0x5410, R30 ;  /* 0x000054101d1d7816 */ /* 0x004fe2000000001e */
[----:B------:R-:W-:Y:S02]  /*24e0*/  HFMA2 R8, R16, R33, R8 ;  /* 0x0000002110087231 */ /* 0x000fe40000000008 */
[----:B------:R-:W-:Y:S03]  /*24f0*/  LDS.U16 R34, [R6+0x28e] ;  /* 0x00028e0006227984 */ /* 0x000fe60000000400 */
[----:B------:R-:W-:Y:S01]  /*2500*/  PRMT R35, R21, 0x5410, R8 ;  /* 0x0000541015237816 */ /* 0x000fe20000000008 */
[----:B------:R-:W2:Y:S04]  /*2510*/  LDS.U16 R33, [R6+0x57c] ;  /* 0x00057c0006217984 */ /* 0x000ea80000000400 */
[----:B------:R-:W4:Y:S01]  /*2520*/  LDS.U16 R21, [R6+0x582] ;  /* 0x0005820006157984 */ /* 0x000f220000000400 */
[----:B------:R-:W-:-:S03]  /*2530*/  HFMA2 R16, R10, R27, R35 ;  /* 0x0000001b0a107231 */ /* 0x000fc60000000023 */
[----:B------:R-:W5:Y:S01]  /*2540*/  LDS.U16 R27, [R6+0x882] ;  /* 0x00088200061b7984 */ /* 0x000f620000000400 */
[----:B---3--:R-:W-:-:S03]  /*2550*/  PRMT R23, R23, 0x5410, R26 ;  /* 0x0000541017177816 */ /* 0x008fc6000000001a */
[----:B------:R-:W3:Y:S01]  /*2560*/  LDS.U16 R35, [R6+0x1c8] ;  /* 0x0001c80006237984 */ /* 0x000ee20000000400 */
[----:B------:R-:W-:-:S03]  /*2570*/  PRMT R30, R16, 0x7610, R8 ;  /* 0x00007610101e7816 */ /* 0x000fc60000000008 */
[----:B------:R-:W-:Y:S01]  /*2580*/  LDS.U16 R26, [R6+0x27c] ;  /* 0x00027c00061a7984 */ /* 0x000fe20000000400 */
[--C-:B------:R-:W-:Y:S02]  /*2590*/  PRMT R8, R10, 0x5432, R18.reuse ;  /* 0x000054320a087816 */ /* 0x100fe40000000012 */
[C---:B------:R-:W-:Y:S01]  /*25a0*/  PRMT R18, R14.reuse, 0x7610, R18 ;  /* 0x000076100e127816 */ /* 0x040fe20000000012 */
[----:B------:R-:W-:Y:S01]  /*25b0*/  LDS.U16 R43, [R6+0x810] ;  /* 0x00081000062b7984 */ /* 0x000fe20000000400 */
[----:B------:R-:W-:Y:S01]  /*25c0*/  PRMT R14, R14, 0x5432, R9 ;  /* 0x000054320e0e7816 */ /* 0x000fe20000000009 */
[----:B------:R-:W-:Y:S02]  /*25d0*/  HFMA2 R8, R8, R29, R30 ;  /* 0x0000001d08087231 */ /* 0x000fe4000000001e */
[----:B------:R-:W-:Y:S01]  /*25e0*/  LDS.U16 R29, [R6+0x7bc] ;  /* 0x0007bc00061d7984 */ /* 0x000fe20000000400 */
[----:B-1----:R-:W-:Y:S01]  /*25f0*/  PRMT R25, R20, 0x5410, R25 ;  /* 0x0000541014197816 */ /* 0x002fe20000000019 */
[----:B------:R-:W-:Y:S01]  /*2600*/  HFMA2 R10, R18, R31, R8 ;  /* 0x0000001f120a7231 */ /* 0x000fe20000000008 */
[--C-:B------:R-:W-:Y:S01]  /*2610*/  PRMT R8, R9, 0x5432, R13.reuse ;  /* 0x0000543209087816 */ /* 0x100fe2000000000d */
[----:B------:R-:W1:Y:S01]  /*2620*/  LDS.U16 R18, [R6+0x4c2] ;  /* 0x0004c20006127984 */ /* 0x000e620000000400 */
[----:B------:R-:W-:-:S03]  /*2630*/  PRMT R13, R17, 0x7610, R13 ;  /* 0x00007610110d7816 */ /* 0x000fc6000000000d */
[----:B------:R-:W-:Y:S01]  /*2640*/  LDS.U16 R31, [R6+0xb88] ;  /* 0x000b8800061f7984 */ /* 0x000fe20000000400 */
[----:B------:R-:W-:-:S03]  /*2650*/  PRMT R12, R10, 0x7610, R12 ;  /* 0x000076100a0c7816 */ /* 0x000fc6000000000c */
[----:B------:R-:W-:Y:S01]  /*2660*/  LDS.U16 R30, [R6+0xb8e] ;  /* 0x000b8e00061e7984 */ /* 0x000fe20000000400 */
[----:B--2---:R-:W-:Y:S01]  /*2670*/  PRMT R33, R33, 0x5410, R24 ;  /* 0x0000541021217816 */ /* 0x004fe20000000018 */
[----:B------:R-:W-:Y:S01]  /*2680*/  HFMA2 R14, R14, R23, R12 ;  /* 0x000000170e0e7231 */ /* 0x000fe2000000000c */
[----:B----4-:R-:W-:Y:S01]  /*2690*/  PRMT R20, R32, 0x5410, R21 ;  /* 0x0000541020147816 */ /* 0x010fe20000000015 */
[----:B------:R-:W2:Y:S03]  /*26a0*/  LDS.U16 R23, [R6+0x7c2] ;  /* 0x0007c20006177984 */ /* 0x000ea60000000400 */
[----:B------:R-:W-:Y:S01]  /*26b0*/  PRMT R16, R14, 0x7632, R16 ;  /* 0x000076320e107816 */ /* 0x000fe20000000010 */
[----:B------:R-:W-:Y:S01]  /*26c0*/  LDS.U16 R24, [R6+0x1c2] ;  /* 0x0001c20006187984 */ /* 0x000fe20000000400 */
[----:B-----5:R-:W-:Y:S02]  /*26d0*/  PRMT R27, R22, 0x5410, R27 ;  /* 0x00005410161b7816 */ /* 0x020fe4000000001b */
[----:B---3--:R-:W-:Y:S01]  /*26e0*/  PRMT R35, R35, 0x5410, R34 ;  /* 0x0000541023237816 */ /* 0x008fe20000000022 */
        /* <DEDUP_REMOVED lines=12> */
[----:B------:R-:W5:Y:S04]  /*27b0*/  LDS.64 R16, [R7+0x58] ;  /* 0x0000580007107984 */ /* 0x000f680000000a00 */
[----:B------:R-:W-:Y:S01]  /*27c0*/  LDS.U16 R29, [R6+0x58e] ;  /* 0x00058e00061d7984 */ /* 0x000fe20000000400 */
        /* <DEDUP_REMOVED lines=19> */
[----:B-----5:R-:W-:Y:S01]  /*2900*/  PRMT R8, R8, 0x5432, R16 ;  /* 0x0000543208087816 */ /* 0x020fe20000000010 */
[----:B------:R-:W1:Y:S02]  /*2910*/  LDS.U16 R23, [R6+0x4c8] ;  /* 0x0004c80006177984 */ /* 0x000e640000000400 */
[----:B------:R-:W-:Y:S01]  /*2920*/  HFMA2 R21, R19, R21, R14 ;  /* 0x0000001513157231 */ /* 0x000fe2000000000e */
[----:B------:R-:W-:Y:S01]  /*2930*/  PRMT R14, R24, 0x5410, R31 ;  /* 0x00005410180e7816 */ /* 0x000fe2000000001f */
[----:B------:R-:W-:Y:S04]  /*2940*/  LDS.64 R10, [R7+0x1d8] ;  /* 0x0001d800070a7984 */ /* 0x000fe80000000a00 */
[----:B------:R-:W4:Y:S01]  /*2950*/  LDS.U16 R24, [R6+0x4ce] ;  /* 0x0004ce0006187984 */ /* 0x000f220000000400 */
[----:B------:R-:W-:-:S03]  /*2960*/  PRMT R20, R21, 0x7610, R20 ;  /* 0x0000761015147816 */ /* 0x000fc60000000014 */
[----:B------:R-:W5:Y:S01]  /*2970*/  LDS.U16 R31, [R6+0x288] ;  /* 0x00028800061f7984 */ /* 0x000f620000000400 */
[----:B--2---:R-:W-:Y:S01]  /*2980*/  PRMT R27, R27, 0x5410, R22 ;  /* 0x000054101b1b7816 */ /* 0x004fe20000000016 */
[----:B------:R-:W-:Y:S02]  /*2990*/  HFMA2 R20, R15, R14, R20 ;  /* 0x0000000e0f147231 */ /* 0x000fe40000000014 */
[----:B------:R-:W-:Y:S01]  /*29a0*/  LDS.U16 R22, [R6+0x1ce] ;  /* 0x0001ce0006167984 */ /* 0x000fe20000000400 */
[----:B---3--:R-:W-:Y:S02]  /*29b0*/  PRMT R16, R12, 0x7610, R16 ;  /* 0x000076100c107816 */ /* 0x008fe40000000010 */
[----:B------:R-:W-:Y:S01]  /*29c0*/  PRMT R18, R20, 0x7632, R18 ;  /* 0x0000763214127816 */ /* 0x000fe20000000012 */
[----:B------:R-:W-:Y:S04]  /*29d0*/  LDS.64 R14, [R7+0x318] ;  /* 0x00031800070e7984 */ /* 0x000fe80000000a00 */
[----:B------:R-:W-:Y:S01]  /*29e0*/  LDS.U16 R30, [R6+0xad4] ;  /* 0x000ad400061e7984 */ /* 0x000fe20000000400 */
[----:B------:R-:W-:Y:S01]  /*29f0*/  HFMA2 R8, R8, R33, R18 ;  /* 0x0000002108087231 */ /* 0x000fe20000000012 */
[----:B------:R-:W-:-:S02]  /*2a00*/  PRMT R33, R32, 0x5410, R29 ;  /* 0x0000541020217816 */ /* 0x000fc4000000001d */
[----:B------:R-:W-:Y:S04]  /*2a10*/  LDS.64 R18, [R7+0x358] ;  /* 0x0003580007127984 */ /* 0x000fe80000000a00 */
[----:B------:R-:W2:Y:S01]  /*2a20*/  LDS.U16 R29, [R6+0xb9a] ;  /* 0x000b9a00061d7984 */ /* 0x000ea20000000400 */
[----:B------:R-:W-:Y:S01]  /*2a30*/  HFMA2 R8, R16, R27, R8 ;  /* 0x0000001b10087231 */ /* 0x000fe20000000008 */
[----:B-1----:R-:W-:Y:S02]  /*2a40*/  PRMT R23, R23, 0x5410, R26 ;  /* 0x0000541017177816 */ /* 0x002fe4000000001a */
[----:B------:R-:W1:Y:S02]  /*2a50*/  LDS.U16 R27, [R6+0xb94] ;  /* 0x000b9400061b7984 */ /* 0x000e640000000400 */
[----:B------:R-:W-:-:S02]  /*2a60*/  PRMT R37, R21, 0x5432, R8 ;  /* 0x0000543215257816 */ /* 0x000fc40000000008 */
[----:B------:R-:W-:Y:S01]  /*2a70*/  LDS.U16 R32, [R6+0x594] ;  /* 0x0005940006207984 */ /* 0x000fe20000000400 */
[----:B----4-:R-:W-:Y:S02]  /*2a80*/  PRMT R25, R25, 0x5410, R24 ;  /* 0x0000541019197816 */ /* 0x010fe40000000018 */
[----:B------:R-:W-:Y:S01]  /*2a90*/  HFMA2 R16, R12, R33, R37 ;  /* 0x000000210c107231 */ /* 0x000fe20000000025 */
[----:B------:R-:W-:Y:S01]  /*2aa0*/  PRMT R12, R10, 0x7610, R12 ;  /* 0x000076100a0c7816 */ /* 0x000fe2000000000c */
[----:B------:R-:W3:Y:S01]  /*2ab0*/  LDS.U16 R21, [R6+0xada] ;  /* 0x000ada0006157984 */ /* 0x000ee20000000400 */
[----:B-----5:R-:W-:-:S03]  /*2ac0*/  PRMT R31, R28, 0x5410, R31 ;  /* 0x000054101c1f7816 */ /* 0x020fc6000000001f */
[----:B------:R-:W-:Y:S01]  /*2ad0*/  LDS.U16 R26, [R6+0x894] ;  /* 0x00089400061a7984 */ /* 0x000fe20000000400 */
[----:B------:R-:W-:-:S03]  /*2ae0*/  PRMT R8, R8, 0x5432, R16 ;  /* 0x0000543208087816 */ /* 0x000fc60000000010 */
[----:B------:R-:W-:Y:S02]  /*2af0*/  LDS.U16 R28, [R6+0x7da] ;  /* 0x0007da00061c7984 */ /* 0x000fe40000000400 */
[----:B------:R-:W-:Y:S02]  /*2b00*/  HFMA2 R8, R12, R23, R8 ;  /* 0x000000170c087231 */ /* 0x000fe40000000008 */
[----:B------:R-:W-:Y:S03]  /*2b10*/  LDS.U16 R33, [R6+0x294] ;  /* 0x0002940006217984 */ /* 0x000fe60000000400 */
[----:B------:R-:W-:Y:S01]  /*2b20*/  PRMT R20, R20, 0x5410, R8 ;  /* 0x0000541014147816 */ /* 0x000fe20000000008 */
[----:B------:R-:W4:Y:S04]  /*2b30*/  LDS.U16 R23, [R6+0x59a] ;  /* 0x00059a0006177984 */ /* 0x000f280000000400 */
[----:B------:R-:W-:Y:S01]  /*2b40*/  LDS.U16 R37, [R6+0x5d0] ;  /* 0x0005d00006257984 */ /* 0x000fe20000000400 */
[----:B------:R-:W-:Y:S01]  /*2b50*/  HFMA2 R12, R10, R25, R20 ;  /* 0x000000190a0c7231 */ /* 0x000fe20000000014 */
[----:B--2---:R-:W-:-:S02]  /*2b60*/  PRMT R29, R29, 0x5410, R30 ;  /* 0x000054101d1d7816 */ /* 0x004fc4000000001e */
[----:B------:R-:W-:Y:S04]  /*2b70*/  LDS.U16 R20, [R6+0x4d4] ;  /* 0x0004d40006147984 */ /* 0x000fe80000000400 */
[----:B------:R-:W2:Y:S01]  /*2b80*/  LDS.U16 R25, [R6+0x89a] ;  /* 0x00089a0006197984 */ /* 0x000ea20000000400 */
[----:B------:R-:W-:-:S03]  /*2b90*/  PRMT R24, R12, 0x7610, R8 ;  /* 0x000076100c187816 */ /* 0x000fc60000000008 */
[----:B------:R-:W-:Y:S01]  /*2ba0*/  LDS.U16 R30, [R6+0xba0] ;  /* 0x000ba000061e7984 */ /* 0x000fe20000000400 */
[--C-:B------:R-:W-:Y:S02]  /*2bb0*/  PRMT R8, R10, 0x5432, R14.reuse ;  /* 0x000054320a087816 */ /* 0x100fe4000000000e */
[C---:B------:R-:W-:Y:S01]  /*2bc0*/  PRMT R14, R18.reuse, 0x7610, R14 ;  /* 0x00007610120e7816 */ /* 0x040fe2000000000e */
[----:B------:R-:W-:Y:S02]  /*2bd0*/  LDS.U16 R44, [R6+0x2d6] ;  /* 0x0002d600062c7984 */ /* 0x000fe40000000400 */
[----:B------:R-:W-:Y:S02]  /*2be0*/  HFMA2 R8, R8, R31, R24 ;  /* 0x0000001f08087231 */ /* 0x000fe40000000018 */
[----:B------:R-:W-:Y:S02]  /*2bf0*/  LDS.U16 R24, [R6+0x4da] ;  /* 0x0004da0006187984 */ /* 0x000fe40000000400 */
[----:B------:R-:W-:Y:S01]  /*2c00*/  HFMA2 R10, R14, R35, R8 ;  /* 0x000000230e0a7231 */ /* 0x000fe20000000008 */
[----:B------:R-:W-:Y:S01]  /*2c10*/  PRMT R8, R9, 0x5432, R17 ;  /* 0x0000543209087816 */ /* 0x000fe20000000011 */
[----:B------:R-:W5:Y:S01]  /*2c20*/  LDS.U16 R31, [R6+0x7d4] ;  /* 0x0007d400061f7984 */ /* 0x000f620000000400 */
[----:B------:R-:W-:-:S02]  /*2c30*/  PRMT R9, R18, 0x5432, R9 ;  /* 0x0000543212097816 */ /* 0x000fc40000000009 */
[----:B-1----:R-:W-:Y:S01]  /*2c40*/  PRMT R14, R22, 0x5410, R27 ;  /* 0x00005410160e7816 */ /* 0x002fe2000000001b */
[----:B------:R-:W-:Y:S01]  /*2c50*/  LDS.U16 R51, [R6+0x5dc] ;  /* 0x0005dc0006337984 */ /* 0x000fe20000000400 */
[----:B------:R-:W-:Y:S02]  /*2c60*/  PRMT R17, R13, 0x7610, R17 ;  /* 0x000076100d117816 */ /* 0x000fe40000000011 */
[----:B---3--:R-:W-:Y:S01]  /*2c70*/  PRMT R35, R32, 0x5410, R21 ;  /* 0x0000541020237816 */ /* 0x008fe20000000015 */
[----:B------:R-:W-:Y:S01]  /*2c80*/  LDS.U16 R22, [R6+0x29a] ;  /* 0x00029a0006167984 */ /* 0x000fe20000000400 */
[----:B------:R-:W-:Y:S02]  /*2c90*/  PRMT R16, R10, 0x7610, R16 ;  /* 0x000076100a107816 */ /* 0x000fe40000000010 */
[----:B----4-:R-:W-:Y:S01]  /*2ca0*/  PRMT R18, R26, 0x5410, R23 ;  /* 0x000054101a127816 */ /* 0x010fe20000000017 */
[----:B------:R-:W1:Y:S01]  /*2cb0*/  LDS.U16 R27, [R6+0x1d4] ;  /* 0x0001d400061b7984 */ /* 0x000e620000000400 */
[----:B------:R-:W-:Y:S01]  /*2cc0*/  PRMT R33, R28, 0x5410, R33 ;  /* 0x000054101c217816 */ /* 0x000fe20000000021 */
[----:B------:R-:W-:-:S02]  /*2cd0*/  HFMA2 R14, R9, R14, R16 ;  /* 0x0000000e090e7231 */ /* 0x000fc40000000010 */
[----:B------:R-:W3:Y:S03]  /*2ce0*/  LDS.U16 R21, [R6+0x1da] ;  /* 0x0001da0006157984 */ /* 0x000ee60000000400 */
[----:B------:R-:W-:Y:S01]  /*2cf0*/  PRMT R12, R14, 0x7632, R12 ;  /* 0x000076320e0c7816 */ /* 0x000fe2000000000c */
[----:B------:R-:W-:Y:S01]  /*2d00*/  LDS.U16 R32, [R6+0xae0] ;  /* 0x000ae00006207984 */ /* 0x000fe20000000400 */
[----:B--2---:R-:W-:-:S03]  /*2d10*/  PRMT R25, R20, 0x5410, R25 ;  /* 0x0000541014197816 */ /* 0x004fc60000000019 */
[----:B------:R-:W-:Y:S01]  /*2d20*/  LDS.U16 R23, [R6+0x5a6] ;  /* 0x0005a60006177984 */ /* 0x000fe20000000400 */
[----:B------:R-:W-:-:S03]  /*2d30*/  HFMA2 R12, R8, R29, R12 ;  /* 0x0000001d080c7231 */ /* 0x000fc6000000000c */
[----:B------:R-:W2:Y:S04]  /*2d40*/  LDS.64 R8, [R7+0x20] ;  /* 0x0000200007087984 */ /* 0x000ea80000000a00 */
[----:B------:R-:W-:Y:S01]  /*2d50*/  LDS.U16 R29, [R6+0xba6] ;  /* 0x000ba600061d7984 */ /* 0x000fe20000000400 */
[----:B------:R-:W-:-:S03]  /*2d60*/  HFMA2 R12, R17, R35, R12 ;  /* 0x00000023110c7231 */ /* 0x000fc6000000000c */
[----:B------:R-:W-:Y:S02]  /*2d70*/  LDS.U16 R26, [R6+0x8a0] ;  /* 0x0008a000061a7984 */ /* 0x000fe40000000400 */
[----:B------:R-:W-:Y:S02]  /*2d80*/  PRMT R10, R10, 0x5432, R12 ;  /* 0x000054320a0a7816 */ /* 0x000fe4000000000c */
[----:B------:R-:W4:Y:S01]  /*2d90*/  LDS.64 R16, [R7+0x60] ;  /* 0x0000600007107984 */ /* 0x000f220000000a00 */
[----:B-----5:R-:W-:-:S03]  /*2da0*/  PRMT R24, R31, 0x5410, R24 ;  /* 0x000054101f187816 */ /* 0x020fc60000000018 */
[----:B------:R-:W5:Y:S01]  /*2db0*/  LDS.U16 R35, [R6+0x5a0] ;  /* 0x0005a00006237984 */ /* 0x000f620000000400 */
[----:B------:R-:W-:Y:S01]  /*2dc0*/  HFMA2 R18, R13, R18, R10 ;  /* 0x000000120d127231 */ /* 0x000fe2000000000a */
[----:B------:R-:W-:Y:S02]  /*2dd0*/  PRMT R10, R11, 0x7610, R13 ;  /* 0x000076100b0a7816 */ /* 0x000fe4000000000d */
[----:B------:R-:W-:Y:S01]  /*2de0*/  LDS.U16 R31, [R6+0x1e0] ;  /* 0x0001e000061f7984 */ /* 0x000fe20000000400 */
[----:B-1----:R-:W-:-:S03]  /*2df0*/  PRMT R27, R27, 0x5410, R22 ;  /* 0x000054101b1b7816 */ /* 0x002fc60000000016 */
[----:B------:R-:W-:Y:S01]  /*2e00*/  LDS.U16 R52, [R6+0x5e2] ;  /* 0x0005e20006347984 */ /* 0x000fe20000000400 */
[----:B------:R-:W-:-:S03]  /*2e10*/  PRMT R20, R12, 0x5432, R18 ;  /* 0x000054320c147816 */ /* 0x000fc60000000012 */
[----:B------:R-:W-:Y:S01]  /*2e20*/  LDS.U16 R22, [R6+0x4e6] ;  /* 0x0004e60006167984 */ /* 0x000fe20000000400 */
[----:B---3--:R-:W-:Y:S01]  /*2e30*/  PRMT R30, R21, 0x5410, R30 ;  /* 0x00005410151e7816 */ /* 0x008fe2000000001e */
[----:B------:R-:W-:Y:S01]  /*2e40*/  HFMA2 R10, R10, R25, R20 ;  /* 0x000000190a0a7231 */ /* 0x000fe20000000014 */
[--C-:B------:R-:W-:Y:S01]  /*2e50*/  PRMT R20, R11, 0x5432, R15.reuse ;  /* 0x000054320b147816 */ /* 0x100fe2000000000f */
[----:B------:R-:W1:Y:S01]  /*2e60*/  LDS.64 R12, [R7+0x1a0] ;  /* 0x0001a000070c7984 */ /* 0x000e620000000a00 */
[C---:B------:R-:W-:Y:S02]  /*2e70*/  PRMT R15, R19.reuse, 0x7610, R15 ;  /* 0x00007610130f7816 */ /* 0x040fe4000000000f */
[----:B------:R-:W-:Y:S01]  /*2e80*/  PRMT R14, R14, 0x5410, R10 ;  /* 0x000054100e0e7816 */ /* 0x000fe2000000000a */
[----:B------:R-:W-:Y:S01]  /*2e90*/  LDS.U16 R25, [R6+0x8a6] ;  /* 0x0008a60006197984 */ /* 0x000fe20000000400 */
[----:B--2---:R-:W-:-:S03]  /*2ea0*/  PRMT R19, R19, 0x5432, R8 ;  /* 0x0000543213137816 */ /* 0x004fc60000000008 */
[----:B------:R-:W-:Y:S01]  /*2eb0*/  LDS.U16 R55, [R6+0x8dc] ;  /* 0x0008dc0006377984 */ /* 0x000fe20000000400 */
[----:B------:R-:W-:-:S03]  /*2ec0*/  HFMA2 R14, R11, R24, R14 ;  /* 0x000000180b0e7231 */ /* 0x000fc6000000000e */
[----:B------:R-:W2:Y:S04]  /*2ed0*/  LDS.U16 R24, [R6+0x4e0] ;  /* 0x0004e00006187984 */ /* 0x000ea80000000400 */
[----:B------:R-:W-:Y:S01]  /*2ee0*/  LDS.U16 R40, [R6+0x816] ;  /* 0x0008160006287984 */ /* 0x000fe20000000400 */
[----:B----4-:R-:W-:Y:S02]  /*2ef0*/  PRMT R8, R8, 0x5432, R16 ;  /* 0x0000543208087816 */ /* 0x010fe40000000010 */
[----:B------:R-:W-:Y:S01]  /*2f00*/  PRMT R28, R14, 0x7610, R10 ;  /* 0x000076100e1c7816 */ /* 0x000fe2000000000a */
[----:B------:R-:W-:Y:S01]  /*2f10*/  LDS.U16 R50, [R6+0xb1c] ;  /* 0x000b1c0006327984 */ /* 0x000fe20000000400 */
[----:B-----5:R-:W-:-:S03]  /*2f20*/  PRMT R35, R35, 0x5410, R34 ;  /* 0x0000541023237816 */ /* 0x020fc60000000022 */
[----:B------:R-:W-:Y:S01]  /*2f30*/  HFMA2 R20, R20, R33, R28 ;  /* 0x0000002114147231 */ /* 0x000fe2000000001c */
[----:B------:R-:W-:Y:S01]  /*2f40*/  LDS.64 R10, [R7+0x1e0] ;  /* 0x0001e000070a7984 */ /* 0x000fe20000000a00 */
[----:B------:R-:W-:-:S03]  /*2f50*/  PRMT R33, R26, 0x5410, R23 ;  /* 0x000054101a217816 */ /* 0x000fc60000000017 */
[----:B------:R-:W-:Y:S01]  /*2f60*/  LDS.U16 R28, [R6+0x7e6] ;  /* 0x0007e600061c7984 */ /* 0x000fe20000000400 */
[----:B------:R-:W-:Y:S01]  /*2f70*/  HFMA2 R20, R15, R27, R20 ;  /* 0x0000001b0f147231 */ /* 0x000fe20000000014 */
[----:B------:R-:W-:Y:S02]  /*2f80*/  PRMT R15, R29, 0x5410, R32 ;  /* 0x000054101d0f7816 */ /* 0x000fe40000000020 */
[----:B------:R-:W3:Y:S04]  /*2f90*/  LDS.U16 R27, [R6+0x7e0] ;  /* 0x0007e000061b7984 */ /* 0x000ee80000000400 */
[----:B------:R-:W4:Y:S01]  /*2fa0*/  LDS.U16 R29, [R6+0x2a0] ;  /* 0x0002a000061d7984 */ /* 0x000f220000000400 */
[----:B-1----:R-:W-:Y:S02]  /*2fb0*/  PRMT R16, R12, 0x7610, R16 ;  /* 0x000076100c107816 */ /* 0x002fe40000000010 */
[----:B------:R-:W-:Y:S01]  /*2fc0*/  PRMT R18, R20, 0x7610, R18 ;  /* 0x0000761014127816 */ /* 0x000fe20000000012 */
[----:B------:R-:W-:Y:S04]  /*2fd0*/  LDS.U16 R23, [R6+0x1e6] ;  /* 0x0001e60006177984 */ /* 0x000fe80000000400 */
[----:B------:R-:W-:Y:S01]  /*2fe0*/  HFMA2 R21, R19, R30, R18 ;  /* 0x0000001e13157231 */ /* 0x000fe20000000012 */
[----:B------:R-:W1:Y:S04]  /*2ff0*/  LDS.U16 R26, [R6+0xbac] ;  /* 0x000bac00061a7984 */ /* 0x000e680000000400 */
[----:B------:R-:W-:Y:S01]  /*3000*/  PRMT R14, R21, 0x7632, R14 ;  /* 0x00007632150e7816 */ /* 0x000fe2000000000e */
[----:B------:R-:W-:Y:S01]  /*3010*/  LDS.64 R18, [R7+0x320] ;  /* 0x0003200007127984 */ /* 0x000fe20000000a00 */
[----:B--2---:R-:W-:-:S03]  /*3020*/  PRMT R25, R24, 0x5410, R25 ;  /* 0x0000541018197816 */ /* 0x004fc60000000019 */
[----:B------:R-:W2:Y:S01]  /*3030*/  LDS.U16 R30, [R6+0x2a6] ;  /* 0x0002a600061e7984 */ /* 0x000ea20000000400 */
[----:B------:R-:W-:-:S03]  /*3040*/  HFMA2 R8, R8, R15, R14 ;  /* 0x0000000f08087231 */ /* 0x000fc6000000000e */
[----:B------:R-:W5:Y:S04]  /*3050*/  LDS.64 R14, [R7+0x360] ;  /* 0x00036000070e7984 */ /* 0x000f680000000a00 */
[----:B------:R-:W-:Y:S01]  /*3060*/  LDS.U16 R24, [R6+0xaf2] ;  /* 0x000af20006187984 */ /* 0x000fe20000000400 */
[----:B------:R-:W-:-:S03]  /*3070*/  HFMA2 R8, R16, R35, R8 ;  /* 0x0000002310087231 */ /* 0x000fc60000000008 */
[----:B------:R-:W-:Y:S02]  /*3080*/  LDS.U16 R32, [R6+0x8ac] ;  /* 0x0008ac0006207984 */ /* 0x000fe40000000400 */
[----:B------:R-:W-:Y:S02]  /*3090*/  PRMT R35, R20, 0x5432, R8 ;  /* 0x0000543214237816 */ /* 0x000fe40000000008 */
[----:B------:R-:W-:Y:S01]  /*30a0*/  LDS.U16 R34, [R6+0x5c4] ;  /* 0x0005c40006227984 */ /* 0x000fe20000000400 */
[----:B---3--:R-:W-:-:S03]  /*30b0*/  PRMT R27, R27, 0x5410, R22 ;  /* 0x000054101b1b7816 */ /* 0x008fc60000000016 */
[----:B------:R-:W-:Y:S01]  /*30c0*/  LDS.U16 R20, [R6+0xbb2] ;  /* 0x000bb20006147984 */ /* 0x000fe20000000400 */
[----:B------:R-:W-:Y:S01]  /*30d0*/  HFMA2 R16, R12, R33, R35 ;  /* 0x000000210c107231 */ /* 0x000fe20000000023 */
[----:B------:R-:W-:Y:S02]  /*30e0*/  PRMT R12, R10, 0x7610, R12 ;  /* 0x000076100a0c7816 */ /* 0x000fe4000000000c */
[----:B------:R-:W3:Y:S01]  /*30f0*/  LDS.U16 R33, [R6+0xaec] ;  /* 0x000aec0006217984 */ /* 0x000ee20000000400 */
[----:B----4-:R-:W-:-:S03]  /*3100*/  PRMT R29, R28, 0x5410, R29 ;  /* 0x000054101c1d7816 */ /* 0x010fc6000000001d */
[----:B------:R-:W-:Y:S01]  /*3110*/  LDS.U16 R22, [R6+0x4ec] ;  /* 0x0004ec0006167984 */ /* 0x000fe20000000400 */
[----:B-1----:R-:W-:Y:S02]  /*3120*/  PRMT R23, R23, 0x5410, R26 ;  /* 0x0000541017177816 */ /* 0x002fe4000000001a */
[----:B------:R-:W-:Y:S01]  /*3130*/  PRMT R8, R8, 0x5432, R16 ;  /* 0x0000543208087816 */ /* 0x000fe20000000010 */
[----:B------:R-:W-:Y:S04]  /*3140*/  LDS.U16 R26, [R6+0x2ac] ;  /* 0x0002ac00061a7984 */ /* 0x000fe80000000400 */
[----:B------:R-:W-:Y:S01]  /*3150*/  HFMA2 R8, R12, R25, R8 ;  /* 0x000000190c087231 */ /* 0x000fe20000000008 */
[----:B------:R-:W-:Y:S01]  /*3160*/  LDS.U16 R35, [R6+0x50a] ;  /* 0x00050a0006237984 */ /* 0x000fe20000000400 */
[----:B--2---:R-:W-:-:S03]  /*3170*/  PRMT R31, R31, 0x5410, R30 ;  /* 0x000054101f1f7816 */ /* 0x004fc6000000001e */
[----:B------:R-:W-:Y:S01]  /*3180*/  PRMT R21, R21, 0x5410, R8 ;  /* 0x0000541015157816 */ /* 0x000fe20000000008 */
[----:B------:R-:W1:Y:S04]  /*3190*/  LDS.U16 R25, [R6+0x5ac] ;  /* 0x0005ac0006197984 */ /* 0x000e680000000400 */
[----:B------:R-:W-:Y:S01]  /*31a0*/  LDS.U16 R30, [R6+0xbbe] ;  /* 0x000bbe00061e7984 */ /* 0x000fe20000000400 */
[----:B------:R-:W-:-:S03]  /*31b0*/  HFMA2 R12, R10, R27, R21 ;  /* 0x0000001b0a0c7231 */ /* 0x000fc60000000015 */
[----:B------:R-:W2:Y:S04]  /*31c0*/  LDS.U16 R21, [R6+0x5b2] ;  /* 0x0005b20006157984 */ /* 0x000ea80000000400 */
[----:B------:R-:W-:Y:S01]  /*31d0*/  LDS.U16 R27, [R6+0x8b2] ;  /* 0x0008b200061b7984 */ /* 0x000fe20000000400 */
[----:B------:R-:W-:-:S03]  /*31e0*/  PRMT R28, R12, 0x7610, R8 ;  /* 0x000076100c1c7816 */ /* 0x000fc60000000008 */
[----:B------:R-:W-:Y:S01]  /*31f0*/  LDS.U16 R45, [R6+0x210] ;  /* 0x00021000062d7984 */ /* 0x000fe20000000400 */
[--C-:B------:R-:W-:Y:S02]  /*3200*/  PRMT R8, R10, 0x5432, R18.reuse ;  /* 0x000054320a087816 */ /* 0x100fe40000000012 */
[C---:B-----5:R-:W-:Y:S01]  /*3210*/  PRMT R18, R14.reuse, 0x7610, R18 ;  /* 0x000076100e127816 */ /* 0x060fe20000000012 */
[----:B------:R-:W-:Y:S01]  /*3220*/  LDS.U16 R47, [R6+0x216] ;  /* 0x00021600062f7984 */ /* 0x000fe20000000400 */
[----:B------:R-:W-:Y:S01]  /*3230*/  PRMT R14, R14, 0x5432, R9 ;  /* 0x000054320e0e7816 */ /* 0x000fe20000000009 */
[----:B------:R-:W-:Y:S01]  /*3240*/  HFMA2 R8, R8, R29, R28 ;  /* 0x0000001d08087231 */ /* 0x000fe2000000001c */
[----:B---3--:R-:W-:Y:S01]  /*3250*/  PRMT R33, R20, 0x5410, R33 ;  /* 0x0000541014217816 */ /* 0x008fe20000000021 */
[----:B------:R-:W-:Y:S02]  /*3260*/  LDS.U16 R29, [R6+0x7ec] ;  /* 0x0007ec00061d7984 */ /* 0x000fe40000000400 */
[----:B------:R-:W-:Y:S01]  /*3270*/  HFMA2 R10, R18, R31, R8 ;  /* 0x0000001f120a7231 */ /* 0x000fe20000000008 */
[--C-:B------:R-:W-:Y:S01]  /*3280*/  PRMT R8, R9, 0x5432, R17.reuse ;  /* 0x0000543209087816 */ /* 0x100fe20000000011 */
[----:B------:R-:W3:Y:S01]  /*3290*/  LDS.U16 R18, [R6+0x4f2] ;  /* 0x0004f20006127984 */ /* 0x000ee20000000400 */
[----:B------:R-:W-:-:S03]  /*32a0*/  PRMT R17, R13, 0x7610, R17 ;  /* 0x000076100d117816 */ /* 0x000fc60000000011 */
[----:B------:R-:W-:Y:S01]  /*32b0*/  LDS.U16 R28, [R6+0x2b2] ;  /* 0x0002b200061c7984 */ /* 0x000fe20000000400 */
[----:B------:R-:W-:-:S03]  /*32c0*/  PRMT R16, R10, 0x7610, R16 ;  /* 0x000076100a107816 */ /* 0x000fc60000000010 */
[----:B------:R-:W4:Y:S01]  /*32d0*/  LDS.U16 R31, [R6+0x1ec] ;  /* 0x0001ec00061f7984 */ /* 0x000f220000000400 */
[----:B-1----:R-:W-:Y:S01]  /*32e0*/  PRMT R25, R25, 0x5410, R24 ;  /* 0x0000541019197816 */ /* 0x002fe20000000018 */
[----:B------:R-:W-:Y:S02]  /*32f0*/  HFMA2 R14, R14, R23, R16 ;  /* 0x000000170e0e7231 */ /* 0x000fe40000000010 */
[----:B------:R-:W-:Y:S03]  /*3300*/  LDS.U16 R24, [R6+0x1f2] ;  /* 0x0001f20006187984 */ /* 0x000fe60000000400 */
[----:B------:R-:W-:Y:S01]  /*3310*/  PRMT R12, R14, 0x7632, R12 ;  /* 0x000076320e0c7816 */ /* 0x000fe2000000000c */
[----:B------:R-:W1:Y:S01]  /*3320*/  LDS.U16 R23, [R6+0x7f2] ;  /* 0x0007f20006177984 */ /* 0x000e620000000400 */
[----:B--2---:R-:W-:-:S03]  /*3330*/  PRMT R20, R32, 0x5410, R21 ;  /* 0x0000541020147816 */ /* 0x004fc60000000015 */
[----:B------:R-:W-:Y:S01]  /*3340*/  LDS.U16 R32, [R6+0x8b8] ;  /* 0x0008b80006207984 */ /* 0x000fe20000000400 */
[----:B------:R-:W-:-:S03]  /*3350*/  HFMA2 R8, R8, R33, R12 ;  /* 0x0000002108087231 */ /* 0x000fc6000000000c */
[----:B------:R-:W2:Y:S04]  /*3360*/  LDS.U16 R33, [R6+0xaf8] ;  /* 0x000af80006217984 */ /* 0x000ea80000000400 */
[----:B------:R-:W-:Y:S01]  /*3370*/  LDS.U16 R49, [R6+0xb22] ;  /* 0x000b220006317984 */ /* 0x000fe20000000400 */
[----:B------:R-:W-:-:S03]  /*3380*/  HFMA2 R12, R17, R25, R8 ;  /* 0x00000019110c7231 */ /* 0x000fc60000000008 */
[----:B------:R-:W-:Y:S02]  /*3390*/  LDS.U16 R54, [R6+0x51c] ;  /* 0x00051c0006367984 */ /* 0x000fe40000000400 */
[----:B------:R-:W-:Y:S02]  /*33a0*/  PRMT R10, R10, 0x5432, R12 ;  /* 0x000054320a0a7816 */ /* 0x000fe4000000000c */
[----:B------:R-:W5:Y:S01]  /*33b0*/  LDS.U16 R25, [R6+0xbb8] ;  /* 0x000bb80006197984 */ /* 0x000f620000000400 */
[----:B---3--:R-:W-:-:S03]  /*33c0*/  PRMT R18, R29, 0x5410, R18 ;  /* 0x000054101d127816 */ /* 0x008fc60000000012 */
[----:B------:R-:W3:Y:S01]  /*33d0*/  LDS.64 R8, [R7+0x28] ;  /* 0x0000280007087984 */ /* 0x000ee20000000a00 */
[----:B------:R-:W-:Y:S01]  /*33e0*/  HFMA2 R20, R13, R20, R10 ;  /* 0x000000140d147231 */ /* 0x000fe2000000000a */
[----:B------:R-:W-:Y:S02]  /*33f0*/  PRMT R13, R11, 0x7610, R13 ;  /* 0x000076100b0d7816 */ /* 0x000fe4000000000d */
[----:B------:R-:W-:Y:S01]  /*3400*/  PRMT R10, R22, 0x5410, R27 ;  /* 0x00005410160a7816 */ /* 0x000fe2000000001b */
[----:B------:R-:W3:Y:S01]  /*3410*/  LDS.64 R16, [R7+0x68] ;  /* 0x0000680007107984 */ /* 0x000ee20000000a00 */
[----:B----4-:R-:W-:-:S03]  /*3420*/  PRMT R21, R31, 0x5410, R28 ;  /* 0x000054101f157816 */ /* 0x010fc6000000001c */
[----:B------:R-:W-:Y:S01]  /*3430*/  LDS.U16 R22, [R6+0xafe] ;  /* 0x000afe0006167984 */ /* 0x000fe20000000400 */
[----:B------:R-:W-:-:S03]  /*3440*/  PRMT R12, R12, 0x5432, R20 ;  /* 0x000054320c0c7816 */ /* 0x000fc60000000014 */
[----:B------:R-:W4:Y:S01]  /*3450*/  LDS.U16 R27, [R6+0x5b8] ;  /* 0x0005b800061b7984 */ /* 0x000f220000000400 */
[----:B-1----:R-:W-:Y:S01]  /*3460*/  PRMT R26, R23, 0x5410, R26 ;  /* 0x00005410171a7816 */ /* 0x002fe2000000001a */
[----:B------:R-:W-:Y:S02]  /*3470*/  HFMA2 R10, R13, R10, R12 ;  /* 0x0000000a0d0a7231 */ /* 0x000fe4000000000c */
[----:B------:R-:W1:Y:S03]  /*3480*/  LDS.U16 R29, [R6+0x5be] ;  /* 0x0005be00061d7984 */ /* 0x000e660000000400 */
[----:B------:R-:W-:Y:S01]  /*3490*/  PRMT R14, R14, 0x5410, R10 ;  /* 0x000054100e0e7816 */ /* 0x000fe2000000000a */
[----:B------:R-:W1:Y:S01]  /*34a0*/  LDS.64 R12, [R7+0x1a8] ;  /* 0x0001a800070c7984 */ /* 0x000e620000000a00 */
[----:B--2---:R-:W-:-:S03]  /*34b0*/  PRMT R33, R30, 0x5410, R33 ;  /* 0x000054101e217816 */ /* 0x004fc60000000021 */
[----:B------:R-:W-:Y:S01]  /*34c0*/  LDS.U16 R23, [R6+0x4f8] ;  /* 0x0004f80006177984 */ /* 0x000fe20000000400 */
[----:B------:R-:W-:Y:S01]  /*34d0*/  HFMA2 R14, R11, R18, R14 ;  /* 0x000000120b0e7231 */ /* 0x000fe2000000000e */
[--C-:B------:R-:W-:Y:S02]  /*34e0*/  PRMT R11, R11, 0x5432, R19.reuse ;  /* 0x000054320b0b7816 */ /* 0x100fe40000000013 */
[----:B------:R-:W-:Y:S01]  /*34f0*/  PRMT R19, R15, 0x7610, R19 ;  /* 0x000076100f137816 */ /* 0x000fe20000000013 */
[----:B------:R-:W-:Y:S04]  /*3500*/  LDS.U16 R28, [R6+0x7fe] ;  /* 0x0007fe00061c7984 */ /* 0x000fe80000000400 */
[----:B------:R-:W2:Y:S01]  /*3510*/  LDS.U16 R31, [R6+0x2b8] ;  /* 0x0002b800061f7984 */ /* 0x000ea20000000400 */
[----:B-----5:R-:W-:-:S02]  /*3520*/  PRMT R24, R24, 0x5410, R25 ;  /* 0x0000541018187816 */ /* 0x020fc40000000019 */
[----:B------:R-:W-:Y:S01]  /*3530*/  PRMT R10, R14, 0x7610, R10 ;  /* 0x000076100e0a7816 */ /* 0x000fe2000000000a */
[----:B------:R-:W-:Y:S01]  /*3540*/  LDS.U16 R25, [R6+0x7f8] ;  /* 0x0007f80006197984 */ /* 0x000fe20000000400 */
[----:B---3--:R-:W-:-:S03]  /*3550*/  PRMT R15, R15, 0x5432, R8 ;  /* 0x000054320f0f7816 */ /* 0x008fc60000000008 */
[----:B------:R-:W-:Y:S01]  /*3560*/  HFMA2 R10, R11, R26, R10 ;  /* 0x0000001a0b0a7231 */ /* 0x000fe2000000000a */
[----:B------:R-:W-:Y:S01]  /*3570*/  LDS.U16 R30, [R6+0x2be] ;  /* 0x0002be00061e7984 */ /* 0x000fe20000000400 */
[----:B------:R-:W-:-:S03]  /*3580*/  PRMT R8, R8, 0x5432, R16 ;  /* 0x0000543208087816 */ /* 0x000fc60000000010 */
[----:B------:R-:W3:Y:S01]  /*3590*/  LDS.U16 R26, [R6+0x8be] ;  /* 0x0008be00061a7984 */ /* 0x000ee20000000400 */
[----:B------:R-:W-:-:S03]  /*35a0*/  HFMA2 R21, R19, R21, R10 ;  /* 0x0000001513157231 */ /* 0x000fc6000000000a */
[----:B------:R-:W5:Y:S01]  /*35b0*/  LDS.64 R10, [R7+0x1e8] ;  /* 0x0001e800070a7984 */ /* 0x000f620000000a00 */
[----:B----4-:R-:W-:-:S03]  /*35c0*/  PRMT R27, R27, 0x5410, R22 ;  /* 0x000054101b1b7816 */ /* 0x010fc60000000016 */
[----:B------:R-:W-:Y:S01]  /*35d0*/  LDS.U16 R22, [R6+0x1fe] ;  /* 0x0001fe0006167984 */ /* 0x000fe20000000400 */
[----:B-1----:R-:W-:Y:S02]  /*35e0*/  PRMT R29, R32, 0x5410, R29 ;  /* 0x00005410201d7816 */ /* 0x002fe4000000001d */
[----:B------:R-:W-:Y:S01]  /*35f0*/  PRMT R20, R21, 0x7610, R20 ;  /* 0x0000761015147816 */ /* 0x000fe20000000014 */
[----:B------:R-:W-:Y:S01]  /*3600*/  LDS.U16 R32, [R6+0xb04] ;  /* 0x000b040006207984 */ /* 0x000fe20000000400 */
[----:B------:R-:W-:-:S03]  /*3610*/  PRMT R16, R12, 0x7610, R16 ;  /* 0x000076100c107816 */ /* 0x000fc60000000010 */
[----:B------:R-:W-:Y:S01]  /*3620*/  HFMA2 R20, R15, R24, R20 ;  /* 0x000000180f147231 */ /* 0x000fe20000000014 */
[----:B------:R-:W-:Y:S04]  /*3630*/  LDS.U16 R53, [R6+0x522] ;  /* 0x0005220006357984 */ /* 0x000fe80000000400 */
[----:B------:R-:W-:Y:S01]  /*3640*/  PRMT R18, R20, 0x7632, R14 ;  /* 0x0000763214127816 */ /* 0x000fe2000000000e */
[----:B------:R-:W1:Y:S04]  /*3650*/  LDS.U16 R24, [R6+0x4fe] ;  /* 0x0004fe0006187984 */ /* 0x000e680000000400 */
[----:B------:R-:W-:Y:S01]  /*3660*/  LDS.64 R14, [R7+0x328] ;  /* 0x00032800070e7984 */ /* 0x000fe20000000a00 */
[----:B------:R-:W-:Y:S01]  /*3670*/  HFMA2 R8, R8, R33, R18 ;  /* 0x0000002108087231 */ /* 0x000fe20000000012 */
[----:B--2---:R-:W-:-:S02]  /*3680*/  PRMT R31, R28, 0x5410, R31 ;  /* 0x000054101c1f7816 */ /* 0x004fc4000000001f */
[----:B------:R-:W2:Y:S04]  /*3690*/  LDS.U16 R33, [R6+0x1f8] ;  /* 0x0001f80006217984 */ /* 0x000ea80000000400 */
[----:B------:R-:W-:Y:S01]  /*36a0*/  LDS.64 R18, [R7+0x368] ;  /* 0x0003680007127984 */ /* 0x000fe20000000a00 */
[----:B------:R-:W-:-:S03]  /*36b0*/  HFMA2 R8, R16, R27, R8 ;  /* 0x0000001b10087231 */ /* 0x000fc60000000008 */
[----:B------:R-:W-:Y:S01]  /*36c0*/  LDS.U16 R28, [R6+0x2c4] ;  /* 0x0002c400061c7984 */ /* 0x000fe20000000400 */
[----:B---3--:R-:W-:Y:S02]  /*36d0*/  PRMT R23, R23, 0x5410, R26 ;  /* 0x0000541017177816 */ /* 0x008fe4000000001a */
[----:B------:R-:W-:Y:S01]  /*36e0*/  PRMT R21, R21, 0x5432, R8 ;  /* 0x0000543215157816 */ /* 0x000fe20000000008 */
[----:B------:R-:W3:Y:S04]  /*36f0*/  LDS.U16 R27, [R6+0xbc4] ;  /* 0x000bc400061b7984 */ /* 0x000ee80000000400 */
[----:B------:R-:W-:Y:S01]  /*3700*/  LDS.U16 R26, [R6+0xb0a] ;  /* 0x000b0a00061a7984 */ /* 0x000fe20000000400 */
[----:B------:R-:W-:Y:S01]  /*3710*/  HFMA2 R16, R12, R29, R21 ;  /* 0x0000001d0c107231 */ /* 0x000fe20000000015 */
[----:B-----5:R-:W-:-:S02]  /*3720*/  PRMT R12, R10, 0x7610, R12 ;  /* 0x000076100a0c7816 */ /* 0x020fc4000000000c */
[----:B------:R-:W4:Y:S04]  /*3730*/  LDS.U16 R21, [R6+0xbca] ;  /* 0x000bca0006157984 */ /* 0x000f280000000400 */
[----:B------:R-:W-:Y:S01]  /*3740*/  LDS.U16 R29, [R6+0x504] ;  /* 0x00050400061d7984 */ /* 0x000fe20000000400 */
[----:B------:R-:W-:-:S03]  /*3750*/  PRMT R8, R8, 0x5432, R16 ;  /* 0x0000543208087816 */ /* 0x000fc60000000010 */
[----:B------:R-:W5:Y:S01]  /*3760*/  LDS.U16 R56, [R6+0x81c] ;  /* 0x00081c0006387984 */ /* 0x000f620000000400 */
[----:B-1----:R-:W-:Y:S01]  /*3770*/  PRMT R25, R25, 0x5410, R24 ;  /* 0x0000541019197816 */ /* 0x002fe20000000018 */
[----:B------:R-:W-:Y:S02]  /*3780*/  HFMA2 R8, R12, R23, R8 ;  /* 0x000000170c087231 */ /* 0x000fe40000000008 */
[----:B------:R-:W1:Y:S03]  /*3790*/  LDS.U16 R23, [R6+0x5ca] ;  /* 0x0005ca0006177984 */ /* 0x000e660000000400 */
[----:B------:R-:W-:Y:S02]  /*37a0*/  PRMT R20, R20, 0x5410, R8 ;  /* 0x0000541014147816 */ /* 0x000fe40000000008 */
[----:B--2---:R-:W-:Y:S02]  /*37b0*/  PRMT R33, R33, 0x5410, R30 ;  /* 0x0000541021217816 */ /* 0x004fe4000000001e */
[----:B------:R-:W-:Y:S01]  /*37c0*/  LDS.U16 R30, [R6+0x204] ;  /* 0x00020400061e7984 */ /* 0x000fe20000000400 */
[----:B------:R-:W-:-:S03]  /*37d0*/  HFMA2 R12, R10, R25, R20 ;  /* 0x000000190a0c7231 */ /* 0x000fc60000000014 */
[----:B------:R-:W-:Y:S01]  /*37e0*/  LDS.64 R24, [R7+0x1b0] ;  /* 0x0001b00007187984 */ /* 0x000fe20000000a00 */
[----:B---3--:R-:W-:Y:S02]  /*37f0*/  PRMT R27, R22, 0x5410, R27 ;  /* 0x00005410161b7816 */ /* 0x008fe4000000001b */
[----:B------:R-:W-:Y:S02]  /*3800*/  PRMT R20, R12, 0x7610, R8 ;  /* 0x000076100c147816 */ /* 0x000fe40000000008 */
[--C-:B------:R-:W-:Y:S02]  /*3810*/  PRMT R8, R10, 0x5432, R14.reuse ;  /* 0x000054320a087816 */ /* 0x100fe4000000000e */
[C---:B------:R-:W-:Y:S02]  /*3820*/  PRMT R14, R18.reuse, 0x7610, R14 ;  /* 0x00007610120e7816 */ /* 0x040fe4000000000e */
[----:B------:R-:W-:Y:S01]  /*3830*/  PRMT R10, R18, 0x5432, R9 ;  /* 0x00005432120a7816 */ /* 0x000fe20000000009 */
[----:B------:R-:W-:Y:S01]  /*3840*/  HFMA2 R8, R8, R31, R20 ;  /* 0x0000001f08087231 */ /* 0x000fe20000000014 */
[----:B------:R-:W-:Y:S01]  /*3850*/  PRMT R9, R9, 0x5432, R17 ;  /* 0x0000543209097816 */ /* 0x000fe20000000011 */
[----:B------:R-:W-:Y:S01]  /*3860*/  LDS.U16 R31, [R6+0xbd6] ;  /* 0x000bd600061f7984 */ /* 0x000fe20000000400 */
[----:B----4-:R-:W-:-:S02]  /*3870*/  PRMT R32, R21, 0x5410, R32 ;  /* 0x0000541015207816 */ /* 0x010fc40000000020 */
[----:B------:R-:W-:Y:S01]  /*3880*/  PRMT R18, R38, 0x5410, R35 ;  /* 0x0000541026127816 */ /* 0x000fe20000000023 */
[----:B------:R-:W-:Y:S01]  /*3890*/  HFMA2 R8, R14, R33, R8 ;  /* 0x000000210e087231 */ /* 0x000fe20000000008 */
[----:B------:R-:W-:Y:S01]  /*38a0*/  LDS.64 R20, [R7+0x70] ;  /* 0x0000700007147984 */ /* 0x000fe20000000a00 */
[----:B-----5:R-:W-:-:S03]  /*38b0*/  PRMT R56, R56, 0x5410, R53 ;  /* 0x0000541038387816 */ /* 0x020fc60000000035 */
[----:B------:R-:W-:Y:S01]  /*38c0*/  LDS.U16 R14, [R6+0x8ca] ;  /* 0x0008ca00060e7984 */ /* 0x000fe20000000400 */
[----:B-1----:R-:W-:-:S03]  /*38d0*/  PRMT R36, R36, 0x5410, R23 ;  /* 0x0000541024247816 */ /* 0x002fc60000000017 */
[----:B------:R-:W-:Y:S01]  /*38e0*/  LDS.64 R22, [R7+0x30] ;  /* 0x0000300007167984 */ /* 0x000fe20000000a00 */
[----:B------:R-:W-:-:S03]  /*38f0*/  PRMT R16, R8, 0x7610, R16 ;  /* 0x0000761008107816 */ /* 0x000fc60000000010 */
[----:B------:R-:W-:Y:S02]  /*3900*/  LDS.U16 R33, [R6+0xb10] ;  /* 0x000b100006217984 */ /* 0x000fe40000000400 */
[----:B------:R-:W-:Y:S02]  /*3910*/  HFMA2 R10, R10, R27, R16 ;  /* 0x0000001b0a0a7231 */ /* 0x000fe40000000010 */
[----:B------:R-:W1:Y:S03]  /*3920*/  LDS.U16 R27, [R6+0x80a] ;  /* 0x00080a00061b7984 */ /* 0x000e660000000400 */
[----:B------:R-:W-:Y:S01]  /*3930*/  PRMT R12, R10, 0x7632, R12 ;  /* 0x000076320a0c7816 */ /* 0x000fe2000000000c */
[----:B------:R-:W-:Y:S04]  /*3940*/  LDS.U16 R35, [R6+0xb16] ;  /* 0x000b160006237984 */ /* 0x000fe80000000400 */
[----:B------:R-:W-:Y:S01]  /*3950*/  LDS.U16 R38, [R6+0x516] ;  /* 0x0005160006267984 */ /* 0x000fe20000000400 */
[----:B------:R-:W-:-:S03]  /*3960*/  HFMA2 R9, R9, R32, R12 ;  /* 0x0000002009097231 */ /* 0x000fc6000000000c */
[----:B------:R-:W2:Y:S04]  /*3970*/  LDS.U16 R32, [R6+0x20a] ;  /* 0x00020a0006207984 */ /* 0x000ea80000000400 */
[----:B------:R-:W-:Y:S01]  /*3980*/  LDS.U16 R53, [R6+0x53a] ;  /* 0x00053a0006357984 */ /* 0x000fe20000000400 */
[--C-:B------:R-:W-:Y:S02]  /*3990*/  HFMA2 R26, R17.H1_H1, R26.H0_H0, R9.reuse.H1_H1 ;  /* 0x2000001a111a7231 */ /* 0x100fe40000060c09 */
[----:B------:R-:W-:Y:S01]  /*39a0*/  HFMA2 R34, R13.H0_H0, R34.H0_H0, R9.H0_H0 ;  /* 0x200000220d227231 */ /* 0x000fe20000040809 */
[----:B------:R-:W-:Y:S01]  /*39b0*/  LDS.64 R16, [R7+0x370] ;  /* 0x0003700007107984 */ /* 0x000fe20000000a00 */
[----:B------:R-:W-:-:S03]  /*39c0*/  HFMA2 R26, R11.H0_H0, R29.H0_H0, R26.H0_H0 ;  /* 0x2000001d0b1a7231 */ /* 0x000fc6000004081a */
[----:B------:R-:W3:Y:S01]  /*39d0*/  LDS.U16 R29, [R6+0xbd0] ;  /* 0x000bd000061d7984 */ /* 0x000ee20000000400 */
[----:B------:R-:W-:Y:S02]  /*39e0*/  PRMT R8, R8, 0x5432, R34 ;  /* 0x0000543208087816 */ /* 0x000fe40000000022 */
[----:B------:R-:W-:Y:S01]  /*39f0*/  PRMT R12, R10, 0x5410, R26 ;  /* 0x000054100a0c7816 */ /* 0x000fe2000000001a */
[----:B------:R-:W4:Y:S02]  /*3a00*/  LDS.U16 R34, [R6+0x5d6] ;  /* 0x0005d60006227984 */ /* 0x000f240000000400 */
[----:B------:R-:W-:Y:S02]  /*3a10*/  HFMA2 R10, R13, R36, R8 ;  /* 0x000000240d0a7231 */ /* 0x000fe40000000008 */
[----:B------:R-:W5:Y:S01]  /*3a20*/  LDS.U16 R26, [R6+0x2ca] ;  /* 0x0002ca00061a7984 */ /* 0x000f620000000400 */
[----:B------:R-:W-:-:S03]  /*3a30*/  HFMA2 R18, R11, R18, R12 ;  /* 0x000000120b127231 */ /* 0x000fc6000000000c */
[----:B------:R-:W-:Y:S01]  /*3a40*/  LDS.U16 R36, [R6+0x510] ;  /* 0x0005100006247984 */ /* 0x000fe20000000400 */
[----:B-1----:R-:W-:-:S03]  /*3a50*/  HFMA2 R27, R11.H1_H1, R27.H0_H0, R18.H0_H0 ;  /* 0x2000001b0b1b7231 */ /* 0x002fc60000040c12 */
[----:B------:R-:W1:Y:S01]  /*3a60*/  LDS.64 R8, [R7+0x1f0] ;  /* 0x0001f00007087984 */ /* 0x000e620000000a00 */
[----:B------:R-:W-:Y:S02]  /*3a70*/  HFMA2 R14, R13.H1_H1, R14.H0_H0, R10.H0_H0 ;  /* 0x2000000e0d0e7231 */ /* 0x000fe40000040c0a */
[----:B------:R-:W-:Y:S01]  /*3a80*/  HFMA2 R27, R19.H0_H0, R30.H0_H0, R27.H0_H0 ;  /* 0x2000001e131b7231 */ /* 0x000fe2000004081b */
[----:B------:R-:W1:Y:S01]  /*3a90*/  LDS.64 R12, [R7+0x330] ;  /* 0x00033000070c7984 */ /* 0x000e620000000a00 */
[----:B------:R-:W-:Y:S01]  /*3aa0*/  HFMA2 R14, R15.H0_H0, R28.H0_H0, R14.H0_H0 ;  /* 0x2000001c0f0e7231 */ /* 0x000fe2000004080e */
[----:B------:R-:W-:Y:S02]  /*3ab0*/  PRMT R15, R15, 0x5432, R24 ;  /* 0x000054320f0f7816 */ /* 0x000fe40000000018 */
[----:B------:R-:W-:Y:S01]  /*3ac0*/  LDS.U16 R30, [R6+0xbee] ;  /* 0x000bee00061e7984 */ /* 0x000fe20000000400 */
[----:B--2---:R-:W-:-:S03]  /*3ad0*/  HFMA2 R27, R19.H1_H1, R32.H0_H0, R27.H0_H0 ;  /* 0x20000020131b7231 */ /* 0x004fc60000040c1b */
[----:B------:R-:W-:Y:S04]  /*3ae0*/  LDS.U16 R28, [R6+0x21c] ;  /* 0x00021c00061c7984 */ /* 0x000fe80000000400 */
[----:B------:R-:W-:Y:S01]  /*3af0*/  LDS.U16 R32, [R6+0xb2e] ;  /* 0x000b2e0006207984 */ /* 0x000fe20000000400 */
[----:B---3--:R-:W-:Y:S02]  /*3b00*/  HFMA2 R11, R22.H0_H0, R29.H0_H0, R10.H1_H1 ;  /* 0x2000001d160b7231 */ /* 0x008fe4000006080a */
[----:B------:R-:W-:Y:S01]  /*3b10*/  HFMA2 R10, R20.H0_H0, R33.H0_H0, R18.H1_H1 ;  /* 0x20000021140a7231 */ /* 0x000fe20000060812 */
[----:B------:R-:W-:Y:S01]  /*3b20*/  LDS.U16 R29, [R6+0x222] ;  /* 0x00022200061d7984 */ /* 0x000fe20000000400 */
[----:B------:R-:W-:Y:S01]  /*3b30*/  HFMA2 R11, R22.H1_H1, R31.H0_H0, R11.H0_H0 ;  /* 0x2000001f160b7231 */ /* 0x000fe20000040c0b */
[----:B----4-:R-:W-:Y:S01]  /*3b40*/  PRMT R39, R39, 0x5410, R34 ;  /* 0x0000541027277816 */ /* 0x010fe20000000022 */
[----:B------:R-:W-:Y:S01]  /*3b50*/  HFMA2 R35, R20.H1_H1, R35.H0_H0, R10.H0_H0 ;  /* 0x2000002314237231 */ /* 0x000fe20000040c0a */
[----:B------:R-:W2:Y:S01]  /*3b60*/  LDS.U16 R18, [R6+0x8e2] ;  /* 0x0008e20006127984 */ /* 0x000ea20000000400 */
[----:B-----5:R-:W-:-:S02]  /*3b70*/  PRMT R10, R26, 0x5410, R37 ;  /* 0x000054101a0a7816 */ /* 0x020fc40000000025 */
[----:B------:R-:W-:Y:S01]  /*3b80*/  PRMT R14, R14, 0x5410, R11 ;  /* 0x000054100e0e7816 */ /* 0x000fe2000000000b */
[----:B------:R-:W3:Y:S01]  /*3b90*/  LDS.U16 R22, [R6+0x2dc] ;  /* 0x0002dc0006167984 */ /* 0x000ee20000000400 */
[----:B------:R-:W-:-:S03]  /*3ba0*/  PRMT R11, R43, 0x5410, R38 ;  /* 0x000054102b0b7816 */ /* 0x000fc60000000026 */
[----:B------:R-:W-:Y:S01]  /*3bb0*/  LDS.U16 R31, [R6+0xbe8] ;  /* 0x000be800061f7984 */ /* 0x000fe20000000400 */
[----:B------:R-:W-:Y:S02]  /*3bc0*/  HFMA2 R10, R15, R10, R14 ;  /* 0x0000000a0f0a7231 */ /* 0x000fe4000000000e */
[----:B-1----:R-:W-:Y:S01]  /*3bd0*/  HFMA2 R35, R8.H0_H0, R36.H0_H0, R35.H0_H0 ;  /* 0x2000002408237231 */ /* 0x002fe20000040823 */
[----:B------:R-:W-:Y:S04]  /*3be0*/  LDS.U16 R26, [R6+0x822] ;  /* 0x00082200061a7984 */ /* 0x000fe80000000400 */
[----:B------:R-:W-:Y:S01]  /*3bf0*/  PRMT R27, R27, 0x5410, R35 ;  /* 0x000054101b1b7816 */ /* 0x000fe20000000023 */
[----:B------:R-:W-:Y:S01]  /*3c00*/  LDS.U16 R33, [R6+0xb28] ;  /* 0x000b280006217984 */ /* 0x000fe20000000400 */
[----:B------:R-:W-:-:S03]  /*3c10*/  HFMA2 R10, R24, R39, R10 ;  /* 0x00000027180a7231 */ /* 0x000fc6000000000a */
[----:B------:R-:W-:Y:S01]  /*3c20*/  LDS.64 R14, [R7+0x78] ;  /* 0x00007800070e7984 */ /* 0x000fe20000000a00 */
[----:B------:R-:W-:-:S03]  /*3c30*/  HFMA2 R11, R8, R11, R27 ;  /* 0x0000000b080b7231 */ /* 0x000fc6000000001b */
[----:B------:R-:W1:Y:S01]  /*3c40*/  LDS.U16 R27, [R6+0x2e2] ;  /* 0x0002e200061b7984 */ /* 0x000e620000000400 */
[----:B------:R-:W-:-:S03]  /*3c50*/  HFMA2 R41, R24.H1_H1, R41.H0_H0, R10.H0_H0 ;  /* 0x2000002918297231 */ /* 0x000fc60000040c0a */
[----:B------:R-:W-:Y:S01]  /*3c60*/  LDS.U16 R34, [R6+0x5e8] ;  /* 0x0005e80006227984 */ /* 0x000fe20000000400 */
[C---:B------:R-:W-:Y:S02]  /*3c70*/  HFMA2 R46, R23.reuse.H0_H0, R46.H0_H0, R10.H1_H1 ;  /* 0x2000002e172e7231 */ /* 0x040fe4000006080a */
[C---:B------:R-:W-:Y:S01]  /*3c80*/  HFMA2 R41, R12.reuse.H0_H0, R42.H0_H0, R41.H0_H0 ;  /* 0x2000002a0c297231 */ /* 0x040fe20000040829 */
[----:B------:R-:W-:Y:S01]  /*3c90*/  LDS.U16 R35, [R6+0x5ee] ;  /* 0x0005ee0006237984 */ /* 0x000fe20000000400 */
[----:B------:R-:W-:Y:S02]  /*3ca0*/  HFMA2 R46, R23.H1_H1, R48.H0_H0, R46.H0_H0 ;  /* 0x20000030172e7231 */ /* 0x000fe40000040c2e */
[----:B------:R-:W-:Y:S01]  /*3cb0*/  HFMA2 R41, R12.H1_H1, R44.H0_H0, R41.H0_H0 ;  /* 0x2000002c0c297231 */ /* 0x000fe20000040c29 */
[----:B------:R-:W-:Y:S01]  /*3cc0*/  PRMT R12, R55, 0x5410, R52 ;  /* 0x00005410370c7816 */ /* 0x000fe20000000034 */
[----:B------:R-:W-:Y:S01]  /*3cd0*/  HFMA2 R46, R25.H0_H0, R51.H0_H0, R46.H0_H0 ;  /* 0x20000033192e7231 */ /* 0x000fe2000004082e */
[----:B------:R-:W-:Y:S01]  /*3ce0*/  LDS.U16 R38, [R6+0x8e8] ;  /* 0x0008e80006267984 */ /* 0x000fe20000000400 */
[----:B------:R-:W-:-:S02]  /*3cf0*/  HFMA2 R8, R8.H1_H1, R40.H0_H0, R11.H0_H0 ;  /* 0x2000002808087231 */ /* 0x000fc40000040c0b */
[C---:B------:R-:W-:Y:S01]  /*3d00*/  HFMA2 R50, R21.reuse.H0_H0, R50.H0_H0, R11.H1_H1 ;  /* 0x2000003215327231 */ /* 0x040fe2000006080b */
[----:B------:R-:W-:Y:S01]  /*3d10*/  PRMT R41, R41, 0x5410, R46 ;  /* 0x0000541029297816 */ /* 0x000fe2000000002e */
[----:B------:R-:W4:Y:S01]  /*3d20*/  LDS.64 R10, [R7+0x38] ;  /* 0x00003800070a7984 */ /* 0x000f220000000a00 */
[C---:B------:R-:W-:Y:S02]  /*3d30*/  HFMA2 R8, R16.reuse.H0_H0, R45.H0_H0, R8.H0_H0 ;  /* 0x2000002d10087231 */ /* 0x040fe40000040808 */
[----:B------:R-:W-:Y:S01]  /*3d40*/  HFMA2 R49, R21.H1_H1, R49.H0_H0, R50.H0_H0 ;  /* 0x2000003115317231 */ /* 0x000fe20000040c32 */
[----:B------:R-:W-:Y:S01]  /*3d50*/  LDS.U16 R37, [R6+0x528] ;  /* 0x0005280006257984 */ /* 0x000fe20000000400 */
[----:B------:R-:W-:Y:S02]  /*3d60*/  HFMA2 R12, R25, R12, R41 ;  /* 0x0000000c190c7231 */ /* 0x000fe40000000029 */
[----:B------:R-:W-:Y:S02]  /*3d70*/  HFMA2 R8, R16.H1_H1, R47.H0_H0, R8.H0_H0 ;  /* 0x2000002f10087231 */ /* 0x000fe40000040c08 */
[----:B------:R-:W-:Y:S01]  /*3d80*/  HFMA2 R49, R9.H0_H0, R54.H0_H0, R49.H0_H0 ;  /* 0x2000003609317231 */ /* 0x000fe20000040831 */
[----:B------:R-:W-:Y:S04]  /*3d90*/  LDS.64 R20, [R7+0x1f8] ;  /* 0x0001f80007147984 */ /* 0x000fe80000000a00 */
[----:B------:R-:W-:Y:S01]  /*3da0*/  PRMT R8, R8, 0x5410, R49 ;  /* 0x0000541008087816 */ /* 0x000fe20000000031 */
[----:B------:R-:W-:Y:S01]  /*3db0*/  LDS.U16 R36, [R6+0x52e] ;  /* 0x00052e0006247984 */ /* 0x000fe20000000400 */
[----:B--2---:R-:W-:-:S03]  /*3dc0*/  HFMA2 R16, R25.H1_H1, R18.H0_H0, R12.H0_H0 ;  /* 0x2000001219107231 */ /* 0x004fc60000040c0c */
[----:B------:R-:W-:Y:S01]  /*3dd0*/  LDS.64 R18, [R7+0x1b8] ;  /* 0x0001b80007127984 */ /* 0x000fe20000000a00 */
[----:B------:R-:W-:Y:S02]  /*3de0*/  HFMA2 R8, R9, R56, R8 ;  /* 0x0000003809087231 */ /* 0x000fe40000000008 */
[C---:B---3--:R-:W-:Y:S01]  /*3df0*/  HFMA2 R16, R13.reuse.H0_H0, R22.H0_H0, R16.H0_H0 ;  /* 0x200000160d107231 */ /* 0x048fe20000040810 */
[----:B------:R-:W2:Y:S03]  /*3e00*/  LDS.U16 R41, [R6+0x828] ;  /* 0x0008280006297984 */ /* 0x000ea60000000400 */
[----:B-1----:R-:W-:Y:S01]  /*3e10*/  HFMA2 R16, R13.H1_H1, R27.H0_H0, R16.H0_H0 ;  /* 0x2000001b0d107231 */ /* 0x002fe20000040c10 */
[----:B------:R-:W1:Y:S01]  /*3e20*/  LDS.U16 R39, [R6+0x8ee] ;  /* 0x0008ee0006277984 */ /* 0x000e620000000400 */
[----:B------:R-:W-:-:S03]  /*3e30*/  HFMA2 R26, R9.H1_H1, R26.H0_H0, R8.H0_H0 ;  /* 0x2000001a091a7231 */ /* 0x000fc60000040c08 */
[----:B------:R-:W3:Y:S01]  /*3e40*/  LDS.U16 R44, [R6+0xbf4] ;  /* 0x000bf400062c7984 */ /* 0x000ee20000000400 */
[----:B------:R-:W-:-:S03]  /*3e50*/  HFMA2 R26, R17.H0_H0, R28.H0_H0, R26.H0_H0 ;  /* 0x2000001c111a7231 */ /* 0x000fc6000004081a */
[----:B------:R-:W-:Y:S01]  /*3e60*/  LDS.U16 R45, [R6+0x2e8] ;  /* 0x0002e800062d7984 */ /* 0x000fe20000000400 */
[----:B------:R-:W-:-:S03]  /*3e70*/  HFMA2 R26, R17.H1_H1, R29.H0_H0, R26.H0_H0 ;  /* 0x2000001d111a7231 */ /* 0x000fc60000040c1a */
[----:B------:R-:W-:Y:S01]  /*3e80*/  LDS.U16 R46, [R6+0xbfa] ;  /* 0x000bfa00062e7984 */ /* 0x000fe20000000400 */
[----:B----4-:R-:W-:-:S03]  /*3e90*/  HFMA2 R31, R10.H0_H0, R31.H0_H0, R12.H1_H1 ;  /* 0x2000001f0a1f7231 */ /* 0x010fc6000006080c */
[----:B------:R-:W4:Y:S01]  /*3ea0*/  LDS.64 R24, [R7+0x338] ;  /* 0x0003380007187984 */ /* 0x000f220000000a00 */
[----:B------:R-:W-:-:S03]  /*3eb0*/  HFMA2 R9, R10.H1_H1, R30.H0_H0, R31.H0_H0 ;  /* 0x2000001e0a097231 */ /* 0x000fc60000040c1f */
[----:B------:R-:W5:Y:S04]  /*3ec0*/  LDS.U16 R43, [R6+0x82e] ;  /* 0x00082e00062b7984 */ /* 0x000f680000000400 */
[----:B------:R-:W5:Y:S04]  /*3ed0*/  LDS.U16 R48, [R6+0xb34] ;  /* 0x000b340006307984 */ /* 0x000f680000000400 */
[----:B------:R-:W5:Y:S04]  /*3ee0*/  LDS.U16 R47, [R6+0x2ee] ;  /* 0x0002ee00062f7984 */ /* 0x000f680000000400 */
[----:B------:R-:W-:Y:S04]  /*3ef0*/  LDS.U16 R50, [R6+0x5f4] ;  /* 0x0005f40006327984 */ /* 0x000fe80000000400 */
[----:B------:R-:W-:Y:S01]  /*3f00*/  LDS.U16 R40, [R6+0x228] ;  /* 0x0002280006287984 */ /* 0x000fe20000000400 */
[----:B--2---:R-:W-:-:S03]  /*3f10*/  PRMT R41, R41, 0x5410, R36 ;  /* 0x0000541029297816 */ /* 0x004fc60000000024 */
[----:B------:R2:W5:Y:S04]  /*3f20*/  LDS.64 R22, [R7+0x378] ;  /* 0x0003780007167984 */ /* 0x0005680000000a00 */
[----:B------:R-:W5:Y:S04]  /*3f30*/  LDS.U16 R49, [R6+0xb3a] ;  /* 0x000b3a0006317984 */ /* 0x000f680000000400 */
[----:B------:R-:W-:Y:S01]  /*3f40*/  LDS.U16 R51, [R6+0x5fa] ;  /* 0x0005fa0006337984 */ /* 0x000fe20000000400 */
[----:B--2---:R-:W-:Y:S02]  /*3f50*/  HFMA2 R7, R14.H0_H0, R33.H0_H0, R8.H1_H1 ;  /* 0x200000210e077231 */ /* 0x004fe40000060808 */
[----:B------:R-:W-:Y:S01]  /*3f60*/  HFMA2 R8, R18.H0_H0, R34.H0_H0, R9.H0_H0 ;  /* 0x2000002212087231 */ /* 0x000fe20000040809 */
[----:B------:R-:W2:Y:S01]  /*3f70*/  LDS.U16 R54, [R6+0x8f4] ;  /* 0x0008f40006367984 */ /* 0x000ea20000000400 */
[----:B------:R-:W-:Y:S01]  /*3f80*/  PRMT R9, R38, 0x5410, R35 ;  /* 0x0000541026097816 */ /* 0x000fe20000000023 */
[----:B------:R-:W-:-:S02]  /*3f90*/  HFMA2 R10, R14.H1_H1, R32.H0_H0, R7.H0_H0 ;  /* 0x200000200e0a7231 */ /* 0x000fc40000040c07 */
[----:B------:R-:W2:Y:S01]  /*3fa0*/  LDS.U16 R42, [R6+0x22e] ;  /* 0x00022e00062a7984 */ /* 0x000ea20000000400 */
[----:B------:R-:W-:Y:S01]  /*3fb0*/  PRMT R16, R16, 0x5410, R8 ;  /* 0x0000541010107816 */ /* 0x000fe20000000008 */
[----:B------:R-:W-:Y:S02]  /*3fc0*/  HFMA2 R13, R20.H0_H0, R37.H0_H0, R10.H0_H0 ;  /* 0x20000025140d7231 */ /* 0x000fe4000004080a */
[----:B------:R-:W2:Y:S02]  /*3fd0*/  LDS.U16 R52, [R6+0x534] ;  /* 0x0005340006347984 */ /* 0x000ea40000000400 */
[----:B------:R-:W-:Y:S02]  /*3fe0*/  HFMA2 R9, R18, R9, R16 ;  /* 0x0000000912097231 */ /* 0x000fe40000000010 */
[----:B------:R-:W2:Y:S01]  /*3ff0*/  LDS.U16 R56, [R6+0x834] ;  /* 0x0008340006387984 */ /* 0x000ea20000000400 */
[----:B------:R-:W-:-:S03]  /*4000*/  PRMT R26, R26, 0x5410, R13 ;  /* 0x000054101a1a7816 */ /* 0x000fc6000000000d */
[----:B------:R-:W-:Y:S02]  /*4010*/  LDS.U16 R27, [R6+0x8fa] ;  /* 0x0008fa00061b7984 */ /* 0x000fe40000000400 */
[----:B------:R-:W-:Y:S02]  /*4020*/  HFMA2 R10, R20, R41, R26 ;  /* 0x00000029140a7231 */ /* 0x000fe4000000001a */
[----:B------:R-:W2:Y:S01]  /*4030*/  LDS.U16 R28, [R6+0x83a] ;  /* 0x00083a00061c7984 */ /* 0x000ea20000000400 */
[--C-:B-1----:R-:W-:Y:S02]  /*4040*/  HFMA2 R12, R18.H1_H1, R39.H0_H0, R9.reuse.H0_H0 ;  /* 0x20000027120c7231 */ /* 0x102fe40000040c09 */
[C---:B---3--:R-:W-:Y:S01]  /*4050*/  HFMA2 R44, R11.reuse.H0_H0, R44.H0_H0, R9.H1_H1 ;  /* 0x2000002c0b2c7231 */ /* 0x048fe20000060809 */
[----:B------:R-:W-:Y:S01]  /*4060*/  LDS.U16 R30, [R6+0x2f4] ;  /* 0x0002f400061e7984 */ /* 0x000fe20000000400 */
[----:B----4-:R-:W-:Y:S02]  /*4070*/  HFMA2 R12, R24.H0_H0, R45.H0_H0, R12.H0_H0 ;  /* 0x2000002d180c7231 */ /* 0x010fe4000004080c */
[----:B------:R-:W-:Y:S01]  /*4080*/  HFMA2 R44, R11.H1_H1, R46.H0_H0, R44.H0_H0 ;  /* 0x2000002e0b2c7231 */ /* 0x000fe20000040c2c */
[----:B------:R-:W1:Y:S01]  /*4090*/  LDS.U16 R17, [R6+0x234] ;  /* 0x0002340006117984 */ /* 0x000e620000000400 */
[----:B-----5:R-:W-:-:S02]  /*40a0*/  HFMA2 R43, R20.H1_H1, R43.H0_H0, R10.H0_H0 ;  /* 0x2000002b142b7231 */ /* 0x020fc40000040c0a */
[C---:B------:R-:W-:Y:S01]  /*40b0*/  HFMA2 R48, R15.reuse.H0_H0, R48.H0_H0, R10.H1_H1 ;  /* 0x200000300f307231 */ /* 0x040fe2000006080a */
[----:B------:R-:W3:Y:S01]  /*40c0*/  LDS.U16 R14, [R6+0x2fa] ;  /* 0x0002fa00060e7984 */ /* 0x000ee20000000400 */
[----:B------:R-:W-:Y:S02]  /*40d0*/  HFMA2 R12, R24.H1_H1, R47.H0_H0, R12.H0_H0 ;  /* 0x2000002f180c7231 */ /* 0x000fe40000040c0c */
[C---:B------:R-:W-:Y:S01]  /*40e0*/  HFMA2 R11, R22.reuse.H0_H0, R40.H0_H0, R43.H0_H0 ;  /* 0x20000028160b7231 */ /* 0x040fe2000004082b */
[----:B------:R4:W5:Y:S01]  /*40f0*/  LDS.U16 R32, [R6+0x23a] ;  /* 0x00023a0006207984 */ /* 0x0009620000000400 */
[----:B------:R-:W-:Y:S01]  /*4100*/  HFMA2 R48, R15.H1_H1, R49.H0_H0, R48.H0_H0 ;  /* 0x200000310f307231 */ /* 0x000fe20000040c30 */
[----:B--2---:R-:W-:Y:S01]  /*4110*/  PRMT R20, R54, 0x5410, R51 ;  /* 0x0000541036147816 */ /* 0x004fe20000000033 */
[----:B----4-:R-:W-:Y:S02]  /*4120*/  HFMA2 R6, R19.H0_H0, R50.H0_H0, R44.H0_H0 ;  /* 0x2000003213067231 */ /* 0x010fe4000004082c */
[----:B------:R-:W-:-:S02]  /*4130*/  HFMA2 R11, R22.H1_H1, R42.H0_H0, R11.H0_H0 ;  /* 0x2000002a160b7231 */ /* 0x000fc40000040c0b */
[----:B------:R-:W-:Y:S01]  /*4140*/  HFMA2 R48, R21.H0_H0, R52.H0_H0, R48.H0_H0 ;  /* 0x2000003415307231 */ /* 0x000fe20000040830 */
[----:B------:R-:W-:Y:S01]  /*4150*/  PRMT R12, R12, 0x5410, R6 ;  /* 0x000054100c0c7816 */ /* 0x000fe20000000006 */
[----:B------:R-:W-:Y:S01]  /*4160*/  IMAD.MOV.U32 R6, RZ, RZ, 0x1 ;  /* 0x00000001ff067424 */ /* 0x000fe200078e00ff */
[----:B------:R-:W-:Y:S02]  /*4170*/  PRMT R22, R56, 0x5410, R53 ;  /* 0x0000541038167816 */ /* 0x000fe40000000035 */
[----:B------:R-:W-:Y:S01]  /*4180*/  PRMT R11, R11, 0x5410, R48 ;  /* 0x000054100b0b7816 */ /* 0x000fe20000000030 */
[----:B------:R-:W-:-:S04]  /*4190*/  HFMA2 R20, R19, R20, R12 ;  /* 0x0000001413147231 */ /* 0x000fc8000000000c */
[----:B------:R-:W-:-:S04]  /*41a0*/  HFMA2 R22, R21, R22, R11 ;  /* 0x0000001615167231 */ /* 0x000fc8000000000b */
[----:B------:R-:W-:Y:S02]  /*41b0*/  HFMA2 R28, R21.H1_H1, R28.H0_H0, R22.H0_H0 ;  /* 0x2000001c151c7231 */ /* 0x000fe40000040c16 */
[----:B------:R-:W-:Y:S02]  /*41c0*/  HFMA2 R27, R19.H1_H1, R27.H0_H0, R20.H0_H0 ;  /* 0x2000001b131b7231 */ /* 0x000fe40000040c14 */
[----:B-1----:R-:W-:Y:S02]  /*41d0*/  HFMA2 R17, R23.H0_H0, R17.H0_H0, R28.H0_H0 ;  /* 0x2000001117117231 */ /* 0x002fe4000004081c */
[----:B------:R-:W-:-:S04]  /*41e0*/  HFMA2 R27, R25.H0_H0, R30.H0_H0, R27.H0_H0 ;  /* 0x2000001e191b7231 */ /* 0x000fc8000004081b */
[----:B---3--:R-:W-:Y:S02]  /*41f0*/  HFMA2 R9, R25.H1_H1, R14.H0_H0, R27.H0_H0 ;  /* 0x2000000e19097231 */ /* 0x008fe40000040c1b */
[----:B-----5:R-:W-:Y:S01]  /*4200*/  HFMA2 R8, R23.H1_H1, R32.H0_H0, R17.H0_H0 ;  /* 0x2000002017087231 */ /* 0x020fe20000040c11 */
[----:B------:R-:W-:Y:S06]  /*4210*/  BRA.U UP1, `(.L_x_18) ;  /* 0xffffffd101d87547 */ /* 0x000fec000b83ffff */
[----:B------:R-:W-:-:S04]  /*4220*/  DEPBAR.LE SB0, 0x0 ;  /* 0x000080000000791a */ /* 0x000fc80000000000 */
[----:B------:R-:W-:Y:S01]  /*4230*/  IMAD.MOV.U32 R6, RZ, RZ, RZ ;  /* 0x000000ffff067224 */ /* 0x000fe200078e00ff */
[----:B------:R-:W-:Y:S01]  /*4240*/  UPLOP3.LUT UP0, UPT, UPT, UPT, UPT, 0x80, 0x8 ;  /* 0x000000000008789c */ /* 0x000fe20003f0f070 */
[----:B------:R-:W-:Y:S10]  /*4250*/  BAR.SYNC.DEFER_BLOCKING 0x0 ;  /* 0x0000000000007b1d */ /* 0x000ff40000010000 */
.L_x_19:
[----:B------:R-:W-:Y:S01]  /*4260*/  IMAD.IADD R7, R3, 0x1, R6 ;  /* 0x0000000103077824 */ /* 0x000fe200078e0206 */
[----:B------:R-:W-:Y:S01]  /*4270*/  UPLOP3.LUT UP1, UPT, UPT, UPT, UP0, 0x80, 0x8 ;  /* 0x000000000008789c */ /* 0x000fe20003f2f000 */
[----:B------:R-:W-:Y:S01]  /*4280*/  IMAD R6, R6, -0xc0, R2 ;  /* 0xffffff4006067824 */ /* 0x000fe200078e0202 */
[----:B------:R-:W-:Y:S01]  /*4290*/  UPLOP3.LUT UP0, UPT, UPT, UPT, UPT, 0x40, 0x4 ;  /* 0x000000000004789c */ /* 0x000fe20003f0e870 */
[----:B------:R-:W-:-:S03]  /*42a0*/  IMAD R7, R7, 0x20, R4 ;  /* 0x0000002007077824 */ /* 0x000fc600078e0204 */
[----:B------:R-:W-:Y:S02]  /*42b0*/  LEA R6, R6, UR4, 0x1 ;  /* 0x0000000406067c11 */ /* 0x000fe4000f8e08ff */
[----:B------:R-:W-:-:S03]  /*42c0*/  LEA R7, R7, UR6, 0x1 ;  /* 0x0000000607077c11 */ /* 0x000fc6000f8e08ff */
[----:B------:R-:W-:Y:S04]  /*42d0*/  LDS.U16 R17, [R6+0x1740] ;  /* 0x0017400006117984 */ /* 0x000fe80000000400 */
[----:B------:R-:W1:Y:S04]  /*42e0*/  LDS.64 R18, [R7+0x900] ;  /* 0x0009000007127984 */ /* 0x000e680000000a00 */
        /* <DEDUP_REMOVED lines=8> */
[----:B------:R-:W5:Y:S04]  /*4370*/  LDS.64 R10, [R7+0xac0] ;  /* 0x000ac000070a7984 */ /* 0x000f680000000a00 */
[----:B------:R-:W-:Y:S01]  /*4380*/  LDS.U16 R28, [R6+0x1086] ;  /* 0x00108600061c7984 */ /* 0x000fe20000000400 */
[----:B-1----:R-:W-:-:S03]  /*4390*/  HFMA2 R23, R18.H0_H0, R17.H0_H0, R20.H1_H1 ;  /* 0x2000001112177231 */ /* 0x002fc60000060814 */
[----:B------:R-:W1:Y:S02]  /*43a0*/  LDS.U16 R29, [R6+0x1440] ;  /* 0x00144000061d7984 */ /* 0x000e640000000400 */
        /* <DEDUP_REMOVED lines=13> */
[----:B------:R-:W-:-:S03]  /*4480*/  PRMT R27, R26, 0x5410, R27 ;  /* 0x000054101a1b7816 */ /* 0x000fc6000000001b */
[----:B------:R-:W5:Y:S01]  /*4490*/  LDS.U16 R25, [R6+0xd80] ;  /* 0x000d800006197984 */ /* 0x000f620000000400 */
[----:B------:R-:W-:-:S03]  /*44a0*/  PRMT R37, R12, 0x5432, R10 ;  /* 0x000054320c257816 */ /* 0x000fc6000000000a */
[----:B------:R-:W5:Y:S01]  /*44b0*/  LDS.64 R20, [R7+0xc40] ;  /* 0x000c400007147984 */ /* 0x000f620000000a00 */
[----:B------:R-:W-:Y:S01]  /*44c0*/  PRMT R12, R10, 0x5432, R12 ;  /* 0x000054320a0c7816 */ /* 0x000fe2000000000c */
[----:B------:R-:W-:Y:S02]  /*44d0*/  HFMA2 R18, R37, R27, R18 ;  /* 0x0000001b25127231 */ /* 0x000fe40000000012 */
[----:B------:R-:W-:Y:S01]  /*44e0*/  LDS.U16 R22, [R6+0xd86] ;  /* 0x000d860006167984 */ /* 0x000fe20000000400 */
[----:B-1----:R-:W-:-:S03]  /*44f0*/  PRMT R35, R28, 0x5410, R29 ;  /* 0x000054101c237816 */ /* 0x002fc6000000001d */
[----:B------:R-:W1:Y:S04]  /*4500*/  LDS.U16 R23, [R6+0x174c] ;  /* 0x00174c0006177984 */ /* 0x000e680000000400 */
[----:B------:R-:W-:Y:S01]  /*4510*/  LDS.U16 R14, [R6+0x1752] ;  /* 0x00175200060e7984 */ /* 0x000fe20000000400 */
[----:B------:R-:W-:-:S03]  /*4520*/  PRMT R9, R18, 0x5432, R9 ;  /* 0x0000543212097816 */ /* 0x000fc60000000009 */
[----:B------:R-:W1:Y:S02]  /*4530*/  LDS.U16 R27, [R6+0x168c] ;  /* 0x00168c00061b7984 */ /* 0x000e640000000400 */
[----:B------:R-:W-:Y:S01]  /*4540*/  HFMA2 R9, R12, R35, R9 ;  /* 0x000000230c097231 */ /* 0x000fe20000000009 */
[----:B--2---:R-:W-:Y:S01]  /*4550*/  PRMT R12, R30, 0x5410, R31 ;  /* 0x000054101e0c7816 */ /* 0x004fe2000000001f */
[----:B------:R-:W-:Y:S01]  /*4560*/  LDS.U16 R26, [R6+0x1692] ;  /* 0x00169200061a7984 */ /* 0x000fe20000000400 */
[----:B---3--:R-:W-:Y:S02]  /*4570*/  PRMT R33, R33, 0x5410, R32 ;  /* 0x0000541021217816 */ /* 0x008fe40000000020 */
[----:B------:R-:W-:Y:S01]  /*4580*/  PRMT R8, R9, 0x5432, R8 ;  /* 0x0000543209087816 */ /* 0x000fe20000000008 */
[----:B------:R-:W2:Y:S01]  /*4590*/  LDS.U16 R29, [R6+0x114c] ;  /* 0x00114c00061d7984 */ /* 0x000ea20000000400 */
[----:B----4-:R-:W-:-:S03]  /*45a0*/  PRMT R10, R16, 0x7610, R10 ;  /* 0x00007610100a7816 */ /* 0x010fc6000000000a */
[----:B------:R-:W-:Y:S01]  /*45b0*/  LDS.U16 R28, [R6+0x1152] ;  /* 0x00115200061c7984 */ /* 0x000fe20000000400 */
[----:B------:R-:W-:Y:S01]  /*45c0*/  HFMA2 R8, R37, R12, R8 ;  /* 0x0000000c25087231 */ /* 0x000fe20000000008 */
[--C-:B------:R-:W-:Y:S02]  /*45d0*/  PRMT R12, R19, 0x5432, R15.reuse ;  /* 0x00005432130c7816 */ /* 0x100fe4000000000f */
[----:B------:R-:W3:Y:S01]  /*45e0*/  LDS.U16 R35, [R6+0x108c] ;  /* 0x00108c0006237984 */ /* 0x000ee20000000400 */
[C---:B------:R-:W-:Y:S02]  /*45f0*/  PRMT R15, R13.reuse, 0x7610, R15 ;  /* 0x000076100d0f7816 */ /* 0x040fe4000000000f */
[----:B------:R-:W-:Y:S01]  /*4600*/  PRMT R37, R13, 0x5432, R11 ;  /* 0x000054320d257816 */ /* 0x000fe2000000000b */
[----:B------:R-:W-:Y:S01]  /*4610*/  LDS.U16 R30, [R6+0x1092] ;  /* 0x00109200061e7984 */ /* 0x000fe20000000400 */
[----:B------:R-:W-:Y:S01]  /*4620*/  PRMT R13, R11, 0x5432, R13 ;  /* 0x000054320b0d7816 */ /* 0x000fe2000000000d */
[----:B------:R-:W-:Y:S01]  /*4630*/  HFMA2 R8, R10, R33, R8 ;  /* 0x000000210a087231 */ /* 0x000fe20000000008 */
[----:B-----5:R-:W-:Y:S01]  /*4640*/  PRMT R33, R24, 0x5410, R25 ;  /* 0x0000541018217816 */ /* 0x020fe20000000019 */
[----:B------:R-:W4:Y:S01]  /*4650*/  LDS.U16 R31, [R6+0x144c] ;  /* 0x00144c00061f7984 */ /* 0x000f220000000400 */
[----:B------:R-:W-:-:S02]  /*4660*/  PRMT R25, R16, 0x5432, R20 ;  /* 0x0000543210197816 */ /* 0x000fc40000000014 */
[----:B------:R-:W-:Y:S01]  /*4670*/  PRMT R16, R20, 0x5432, R19 ;  /* 0x0000543214107816 */ /* 0x000fe20000000013 */
[----:B------:R-:W-:Y:S01]  /*4680*/  LDS.U16 R24, [R6+0x1452] ;  /* 0x0014520006187984 */ /* 0x000fe20000000400 */
[C---:B------:R-:W-:Y:S01]  /*4690*/  PRMT R11, R17.reuse, 0x7610, R11 ;  /* 0x00007610110b7816 */ /* 0x040fe2000000000b */
[----:B------:R-:W-:Y:S01]  /*46a0*/  HFMA2 R10, R25, R33, R8 ;  /* 0x00000021190a7231 */ /* 0x000fe20000000008 */
[----:B-1----:R-:W-:Y:S01]  /*46b0*/  PRMT R19, R22, 0x5410, R23 ;  /* 0x0000541016137816 */ /* 0x002fe20000000017 */
[----:B------:R-:W-:Y:S01]  /*46c0*/  LDS.U16 R25, [R6+0x138c] ;  /* 0x00138c0006197984 */ /* 0x000fe20000000400 */
[----:B------:R-:W-:-:S03]  /*46d0*/  PRMT R17, R17, 0x5432, R21 ;  /* 0x0000543211117816 */ /* 0x000fc60000000015 */
[----:B------:R-:W-:Y:S01]  /*46e0*/  LDS.U16 R23, [R6+0x1392] ;  /* 0x0013920006177984 */ /* 0x000fe20000000400 */
[----:B------:R-:W-:-:S03]  /*46f0*/  PRMT R18, R10, 0x5432, R18 ;  /* 0x000054320a127816 */ /* 0x000fc60000000012 */
[----:B------:R-:W1:Y:S02]  /*4700*/  LDS.U16 R32, [R6+0xe4c] ;  /* 0x000e4c0006207984 */ /* 0x000e640000000400 */
[----:B------:R-:W-:Y:S01]  /*4710*/  HFMA2 R16, R16, R19, R18 ;  /* 0x0000001310107231 */ /* 0x000fe20000000012 */
[----:B------:R-:W-:Y:S01]  /*4720*/  PRMT R19, R14, 0x5410, R27 ;  /* 0x000054100e137816 */ /* 0x000fe2000000001b */
[----:B------:R-:W-:Y:S01]  /*4730*/  LDS.U16 R33, [R6+0xe52] ;  /* 0x000e520006217984 */ /* 0x000fe20000000400 */
[----:B--2---:R-:W-:Y:S02]  /*4740*/  PRMT R29, R29, 0x5410, R26 ;  /* 0x000054101d1d7816 */ /* 0x004fe4000000001a */
[----:B------:R-:W-:Y:S01]  /*4750*/  PRMT R9, R16, 0x5432, R9 ;  /* 0x0000543210097816 */ /* 0x000fe20000000009 */
[----:B------:R-:W-:Y:S01]  /*4760*/  LDS.U16 R34, [R6+0xd8c] ;  /* 0x000d8c0006227984 */ /* 0x000fe20000000400 */
[----:B---3--:R-:W-:-:S03]  /*4770*/  PRMT R35, R28, 0x5410, R35 ;  /* 0x000054101c237816 */ /* 0x008fc60000000023 */
[----:B------:R-:W-:Y:S01]  /*4780*/  LDS.U16 R27, [R6+0xd92] ;  /* 0x000d9200061b7984 */ /* 0x000fe20000000400 */
[----:B------:R-:W-:-:S03]  /*4790*/  HFMA2 R12, R12, R19, R9 ;  /* 0x000000130c0c7231 */ /* 0x000fc60000000009 */
[----:B------:R-:W2:Y:S01]  /*47a0*/  LDS.U16 R36, [R6+0x1758] ;  /* 0x0017580006247984 */ /* 0x000ea20000000400 */
[----:B----4-:R-:W-:-:S03]  /*47b0*/  PRMT R22, R30, 0x5410, R31 ;  /* 0x000054101e167816 */ /* 0x010fc6000000001f */
[----:B------:R-:W3:Y:S01]  /*47c0*/  LDS.64 R8, [R7+0x908] ;  /* 0x0009080007087984 */ /* 0x000ee20000000a00 */
[----:B------:R-:W-:-:S03]  /*47d0*/  HFMA2 R12, R15, R29, R12 ;  /* 0x0000001d0f0c7231 */ /* 0x000fc6000000000c */
[----:B------:R-:W-:Y:S01]  /*47e0*/  LDS.U16 R26, [R6+0x175e] ;  /* 0x00175e00061a7984 */ /* 0x000fe20000000400 */
[----:B------:R-:W-:-:S03]  /*47f0*/  HFMA2 R20, R37, R35, R12 ;  /* 0x0000002325147231 */ /* 0x000fc6000000000c */
[----:B------:R-:W4:Y:S04]  /*4800*/  LDS.U16 R29, [R6+0x1698] ;  /* 0x00169800061d7984 */ /* 0x000f280000000400 */
[----:B------:R-:W5:Y:S01]  /*4810*/  LDS.64 R14, [R7+0x948] ;  /* 0x00094800070e7984 */ /* 0x000f620000000a00 */
[----:B-1----:R-:W-:-:S03]  /*4820*/  PRMT R23, R32, 0x5410, R23 ;  /* 0x0000541020177816 */ /* 0x002fc60000000017 */
[----:B------:R-:W-:Y:S01]  /*4830*/  LDS.U16 R28, [R6+0x169e] ;  /* 0x00169e00061c7984 */ /* 0x000fe20000000400 */
[----:B------:R-:W-:-:S03]  /*4840*/  PRMT R10, R20, 0x5432, R10 ;  /* 0x00005432140a7816 */ /* 0x000fc6000000000a */
[----:B------:R-:W1:Y:S02]  /*4850*/  LDS.U16 R31, [R6+0x1158] ;  /* 0x00115800061f7984 */ /* 0x000e640000000400 */
[----:B------:R-:W-:Y:S01]  /*4860*/  HFMA2 R22, R13, R22, R10 ;  /* 0x000000160d167231 */ /* 0x000fe2000000000a */
[----:B------:R-:W-:Y:S01]  /*4870*/  PRMT R10, R24, 0x5410, R25 ;  /* 0x00005410180a7816 */ /* 0x000fe20000000019 */
[----:B------:R-:W1:Y:S03]  /*4880*/  LDS.64 R18, [R7+0xa88] ;  /* 0x000a880007127984 */ /* 0x000e660000000a00 */
[----:B------:R-:W-:Y:S01]  /*4890*/  PRMT R16, R22, 0x5432, R16 ;  /* 0x0000543216107816 */ /* 0x000fe20000000010 */
[----:B------:R-:W-:Y:S04]  /*48a0*/  LDS.U16 R30, [R6+0x115e] ;  /* 0x00115e00061e7984 */ /* 0x000fe80000000400 */
[----:B------:R-:W-:Y:S01]  /*48b0*/  LDS.U16 R35, [R6+0x1098] ;  /* 0x0010980006237984 */ /* 0x000fe20000000400 */
[----:B------:R-:W-:Y:S01]  /*48c0*/  HFMA2 R10, R37, R10, R16 ;  /* 0x0000000a250a7231 */ /* 0x000fe20000000010 */
[----:B--2---:R-:W-:-:S02]  /*48d0*/  PRMT R36, R27, 0x5410, R36 ;  /* 0x000054101b247816 */ /* 0x004fc40000000024 */
[----:B------:R-:W-:Y:S01]  /*48e0*/  LDS.64 R12, [R7+0xac8] ;  /* 0x000ac800070c7984 */ /* 0x000fe20000000a00 */
[----:B---3--:R-:W-:-:S03]  /*48f0*/  PRMT R21, R21, 0x5432, R8 ;  /* 0x0000543215157816 */ /* 0x008fc60000000008 */
[----:B------:R-:W-:Y:S01]  /*4900*/  LDS.U16 R24, [R6+0x109e] ;  /* 0x00109e0006187984 */ /* 0x000fe20000000400 */
[----:B------:R-:W-:Y:S01]  /*4910*/  HFMA2 R10, R11, R23, R10 ;  /* 0x000000170b0a7231 */ /* 0x000fe2000000000a */
[----:B------:R-:W-:Y:S02]  /*4920*/  PRMT R23, R33, 0x5410, R34 ;  /* 0x0000541021177816 */ /* 0x000fe40000000022 */
[----:B------:R-:W2:Y:S01]  /*4930*/  LDS.U16 R25, [R6+0x1458] ;  /* 0x0014580006197984 */ /* 0x000ea20000000400 */
[----:B----4-:R-:W-:-:S03]  /*4940*/  PRMT R29, R26, 0x5410, R29 ;  /* 0x000054101a1d7816 */ /* 0x010fc6000000001d */
[----:B------:R-:W-:Y:S01]  /*4950*/  LDS.U16 R27, [R6+0x145e] ;  /* 0x00145e00061b7984 */ /* 0x000fe20000000400 */
[----:B------:R-:W-:Y:S01]  /*4960*/  HFMA2 R23, R17, R23, R10 ;  /* 0x0000001711177231 */ /* 0x000fe2000000000a */
[----:B-----5:R-:W-:Y:S02]  /*4970*/  PRMT R8, R8, 0x5432, R14 ;  /* 0x0000543208087816 */ /* 0x020fe4000000000e */
[----:B------:R-:W-:Y:S04]  /*4980*/  LDS.U16 R32, [R6+0x1398] ;  /* 0x0013980006207984 */ /* 0x000fe80000000400 */
[----:B------:R-:W-:Y:S01]  /*4990*/  LDS.U16 R34, [R6+0xe58] ;  /* 0x000e580006227984 */ /* 0x000fe20000000400 */
[----:B------:R-:W-:-:S03]  /*49a0*/  PRMT R20, R23, 0x5432, R20 ;  /* 0x0000543217147816 */ /* 0x000fc60000000014 */
[----:B------:R-:W3:Y:S01]  /*49b0*/  LDS.64 R10, [R7+0xc08] ;  /* 0x000c0800070a7984 */ /* 0x000ee20000000a00 */
[----:B-1----:R-:W-:Y:S02]  /*49c0*/  PRMT R31, R31, 0x5410, R28 ;  /* 0x000054101f1f7816 */ /* 0x002fe4000000001c */
[----:B------:R-:W-:Y:S01]  /*49d0*/  PRMT R14, R18, 0x7610, R14 ;  /* 0x00007610120e7816 */ /* 0x000fe2000000000e */
[----:B------:R-:W-:Y:S01]  /*49e0*/  HFMA2 R20, R21, R36, R20 ;  /* 0x0000002415147231 */ /* 0x000fe20000000014 */
[----:B------:R-:W-:Y:S04]  /*49f0*/  LDS.U16 R33, [R6+0xe5e] ;  /* 0x000e5e0006217984 */ /* 0x000fe80000000400 */
[----:B------:R-:W-:Y:S01]  /*4a00*/  PRMT R22, R20, 0x5432, R22 ;  /* 0x0000543214167816 */ /* 0x000fe20000000016 */
[----:B------:R-:W1:Y:S04]  /*4a10*/  LDS.U16 R21, [R6+0x139e] ;  /* 0x00139e0006157984 */ /* 0x000e680000000400 */
[----:B------:R-:W4:Y:S01]  /*4a20*/  LDS.U16 R36, [R6+0xd98] ;  /* 0x000d980006247984 */ /* 0x000f220000000400 */
[----:B------:R-:W-:-:S03]  /*4a30*/  HFMA2 R8, R8, R29, R22 ;  /* 0x0000001d08087231 */ /* 0x000fc60000000016 */
[----:B------:R-:W-:Y:S04]  /*4a40*/  LDS.64 R16, [R7+0xc48] ;  /* 0x000c480007107984 */ /* 0x000fe80000000a00 */
[----:B------:R-:W-:Y:S01]  /*4a50*/  LDS.U16 R22, [R6+0xd9e] ;  /* 0x000d9e0006167984 */ /* 0x000fe20000000400 */
[----:B--2---:R-:W-:Y:S01]  /*4a60*/  PRMT R25, R24, 0x5410, R25 ;  /* 0x0000541018197816 */ /* 0x004fe20000000019 */
[----:B------:R-:W-:Y:S01]  /*4a70*/  HFMA2 R8, R14, R31, R8 ;  /* 0x0000001f0e087231 */ /* 0x000fe20000000008 */
[----:B------:R-:W-:Y:S01]  /*4a80*/  PRMT R31, R30, 0x5410, R35 ;  /* 0x000054101e1f7816 */ /* 0x000fe20000000023 */
[----:B------:R-:W2:Y:S01]  /*4a90*/  LDS.U16 R29, [R6+0x1764] ;  /* 0x00176400061d7984 */ /* 0x000ea20000000400 */
[----:B------:R-:W-:Y:S02]  /*4aa0*/  PRMT R35, R18, 0x5432, R12 ;  /* 0x0000543212237816 */ /* 0x000fe4000000000c */
[----:B------:R-:W-:Y:S01]  /*4ab0*/  PRMT R18, R12, 0x5432, R18 ;  /* 0x000054320c127816 */ /* 0x000fe20000000012 */
[----:B------:R-:W-:Y:S02]  /*4ac0*/  LDS.U16 R26, [R6+0x176a] ;  /* 0x00176a00061a7984 */ /* 0x000fe40000000400 */
[----:B------:R-:W-:-:S02]  /*4ad0*/  HFMA2 R8, R35, R31, R8 ;  /* 0x0000001f23087231 */ /* 0x000fc40000000008 */
[----:B------:R-:W-:Y:S04]  /*4ae0*/  LDS.U16 R24, [R6+0x1164] ;  /* 0x0011640006187984 */ /* 0x000fe80000000400 */
[----:B------:R-:W5:Y:S01]  /*4af0*/  LDS.U16 R31, [R6+0x16a4] ;  /* 0x0016a400061f7984 */ /* 0x000f620000000400 */
[----:B---3--:R-:W-:-:S03]  /*4b00*/  PRMT R12, R10, 0x7610, R12 ;  /* 0x000076100a0c7816 */ /* 0x008fc6000000000c */
[----:B------:R-:W-:Y:S01]  /*4b10*/  LDS.U16 R28, [R6+0x10a4] ;  /* 0x0010a400061c7984 */ /* 0x000fe20000000400 */
[----:B------:R-:W-:-:S03]  /*4b20*/  PRMT R14, R8, 0x5432, R23 ;  /* 0x00005432080e7816 */ /* 0x000fc60000000017 */
[----:B------:R-:W3:Y:S02]  /*4b30*/  LDS.U16 R23, [R6+0x16aa] ;  /* 0x0016aa0006177984 */ /* 0x000ee40000000400 */
[----:B------:R-:W-:Y:S01]  /*4b40*/  HFMA2 R14, R18, R25, R14 ;  /* 0x00000019120e7231 */ /* 0x000fe2000000000e */
[----:B------:R-:W-:Y:S01]  /*4b50*/  PRMT R18, R27, 0x5410, R32 ;  /* 0x000054101b127816 */ /* 0x000fe20000000020 */
[----:B------:R-:W3:Y:S01]  /*4b60*/  LDS.U16 R25, [R6+0x116a] ;  /* 0x00116a0006197984 */ /* 0x000ee20000000400 */
[----:B-1----:R-:W-:Y:S02]  /*4b70*/  PRMT R21, R34, 0x5410, R21 ;  /* 0x0000541022157816 */ /* 0x002fe40000000015 */
[----:B------:R-:W-:Y:S01]  /*4b80*/  PRMT R20, R14, 0x5432, R20 ;  /* 0x000054320e147816 */ /* 0x000fe20000000014 */
[----:B------:R-:W-:Y:S01]  /*4b90*/  LDS.U16 R27, [R6+0x1464] ;  /* 0x00146400061b7984 */ /* 0x000fe20000000400 */
[----:B----4-:R-:W-:-:S03]  /*4ba0*/  PRMT R33, R33, 0x5410, R36 ;  /* 0x0000541021217816 */ /* 0x010fc60000000024 */
[----:B------:R-:W-:Y:S01]  /*4bb0*/  LDS.U16 R30, [R6+0x146a] ;  /* 0x00146a00061e7984 */ /* 0x000fe20000000400 */
[----:B------:R-:W-:-:S03]  /*4bc0*/  HFMA2 R18, R35, R18, R20 ;  /* 0x0000001223127231 */ /* 0x000fc60000000014 */
[----:B------:R-:W1:Y:S01]  /*4bd0*/  LDS.U16 R20, [R6+0x10aa] ;  /* 0x0010aa0006147984 */ /* 0x000e620000000400 */
[----:B--2---:R-:W-:-:S03]  /*4be0*/  PRMT R29, R22, 0x5410, R29 ;  /* 0x00005410161d7816 */ /* 0x004fc6000000001d */
[----:B------:R-:W-:Y:S01]  /*4bf0*/  LDS.U16 R32, [R6+0xe64] ;  /* 0x000e640006207984 */ /* 0x000fe20000000400 */
[----:B------:R-:W-:Y:S01]  /*4c00*/  HFMA2 R18, R12, R21, R18 ;  /* 0x000000150c127231 */ /* 0x000fe20000000012 */
[----:B------:R-:W-:Y:S02]  /*4c10*/  PRMT R21, R10, 0x5432, R16 ;  /* 0x000054320a157816 */ /* 0x000fe40000000010 */
[----:B------:R-:W-:Y:S01]  /*4c20*/  LDS.U16 R34, [R6+0xe6a] ;  /* 0x000e6a0006227984 */ /* 0x000fe20000000400 */
[----:B------:R-:W-:Y:S02]  /*4c30*/  PRMT R12, R16, 0x5432, R9 ;  /* 0x00005432100c7816 */ /* 0x000fe40000000009 */
[--C-:B------:R-:W-:Y:S01]  /*4c40*/  PRMT R9, R9, 0x5432, R15.reuse ;  /* 0x0000543209097816 */ /* 0x100fe2000000000f */
[----:B------:R-:W-:Y:S01]  /*4c50*/  LDS.U16 R35, [R6+0xda4] ;  /* 0x000da40006237984 */ /* 0x000fe20000000400 */
[----:B------:R-:W-:Y:S01]  /*4c60*/  HFMA2 R10, R21, R33, R18 ;  /* 0x00000021150a7231 */ /* 0x000fe20000000012 */
[----:B------:R-:W-:-:S02]  /*4c70*/  PRMT R15, R19, 0x7610, R15 ;  /* 0x00007610130f7816 */ /* 0x000fc4000000000f */
[----:B-----5:R-:W-:Y:S01]  /*4c80*/  PRMT R26, R26, 0x5410, R31 ;  /* 0x000054101a1a7816 */ /* 0x020fe2000000001f */
[----:B------:R-:W-:Y:S04]  /*4c90*/  LDS.U16 R33, [R6+0x13a4] ;  /* 0x0013a40006217984 */ /* 0x000fe80000000400 */
[----:B------:R-:W-:Y:S01]  /*4ca0*/  LDS.U16 R31, [R6+0x1770] ;  /* 0x00177000061f7984 */ /* 0x000fe20000000400 */
[----:B------:R-:W-:Y:S02]  /*4cb0*/  PRMT R8, R10, 0x5432, R8 ;  /* 0x000054320a087816 */ /* 0x000fe40000000008 */
[----:B---3--:R-:W-:Y:S01]  /*4cc0*/  PRMT R23, R24, 0x5410, R23 ;  /* 0x0000541018177816 */ /* 0x008fe20000000017 */
[----:B------:R-:W-:Y:S01]  /*4cd0*/  LDS.U16 R36, [R6+0x1176] ;  /* 0x0011760006247984 */ /* 0x000fe20000000400 */
[----:B------:R-:W-:Y:S01]  /*4ce0*/  PRMT R25, R25, 0x5410, R28 ;  /* 0x0000541019197816 */ /* 0x000fe2000000001c */
[----:B------:R-:W-:-:S02]  /*4cf0*/  HFMA2 R12, R12, R29, R8 ;  /* 0x0000001d0c0c7231 */ /* 0x000fc40000000008 */
[----:B------:R-:W2:Y:S03]  /*4d00*/  LDS.U16 R29, [R6+0x13aa] ;  /* 0x0013aa00061d7984 */ /* 0x000ea60000000400 */
[----:B------:R-:W-:Y:S01]  /*4d10*/  PRMT R14, R12, 0x5432, R14 ;  /* 0x000054320c0e7816 */ /* 0x000fe2000000000e */
[----:B------:R-:W-:Y:S04]  /*4d20*/  LDS.U16 R24, [R6+0x1776] ;  /* 0x0017760006187984 */ /* 0x000fe80000000400 */
[----:B------:R-:W-:Y:S01]  /*4d30*/  LDS.U16 R28, [R6+0x1170] ;  /* 0x00117000061c7984 */ /* 0x000fe20000000400 */
[----:B------:R-:W-:-:S03]  /*4d40*/  HFMA2 R14, R9, R26, R14 ;  /* 0x0000001a090e7231 */ /* 0x000fc6000000000e */
[----:B------:R-:W3:Y:S04]  /*4d50*/  LDS.U16 R26, [R6+0xdaa] ;  /* 0x000daa00061a7984 */ /* 0x000ee80000000400 */
[----:B------:R-:W4:Y:S01]  /*4d60*/  LDS.64 R8, [R7+0x910] ;  /* 0x0009100007087984 */ /* 0x000f220000000a00 */
[----:B------:R-:W-:Y:S01]  /*4d70*/  HFMA2 R14, R15, R23, R14 ;  /* 0x000000170f0e7231 */ /* 0x000fe2000000000e */
[----:B------:R-:W-:Y:S02]  /*4d80*/  PRMT R23, R19, 0x5432, R13 ;  /* 0x0000543213177816 */ /* 0x000fe4000000000d */
[----:B------:R-:W-:Y:S01]  /*4d90*/  LDS.U16 R37, [R6+0x10b0] ;  /* 0x0010b00006257984 */ /* 0x000fe20000000400 */
[----:B-1----:R-:W-:-:S03]  /*4da0*/  PRMT R15, R20, 0x5410, R27 ;  /* 0x00005410140f7816 */ /* 0x002fc6000000001b */
[----:B------:R-:W1:Y:S01]  /*4db0*/  LDS.U16 R27, [R6+0x16b6] ;  /* 0x0016b600061b7984 */ /* 0x000e620000000400 */
[----:B------:R-:W-:Y:S01]  /*4dc0*/  HFMA2 R16, R23, R25, R14 ;  /* 0x0000001917107231 */ /* 0x000fe2000000000e */
[----:B------:R-:W-:Y:S02]  /*4dd0*/  PRMT R14, R13, 0x5432, R19 ;  /* 0x000054320d0e7816 */ /* 0x000fe40000000013 */
[----:B------:R-:W5:Y:S01]  /*4de0*/  LDS.U16 R25, [R6+0x16b0] ;  /* 0x0016b00006197984 */ /* 0x000f620000000400 */
[C---:B------:R-:W-:Y:S02]  /*4df0*/  PRMT R13, R11.reuse, 0x7610, R13 ;  /* 0x000076100b0d7816 */ /* 0x040fe4000000000d */
[----:B------:R-:W-:Y:S01]  /*4e00*/  PRMT R11, R11, 0x5432, R17 ;  /* 0x000054320b0b7816 */ /* 0x000fe20000000011 */
[----:B------:R-:W5:Y:S01]  /*4e10*/  LDS.64 R18, [R7+0x950] ;  /* 0x0009500007127984 */ /* 0x000f620000000a00 */
[----:B------:R-:W-:-:S03]  /*4e20*/  PRMT R10, R16, 0x5432, R10 ;  /* 0x00005432100a7816 */ /* 0x000fc6000000000a */
[----:B------:R-:W5:Y:S01]  /*4e30*/  LDS.64 R20, [R7+0xa90] ;  /* 0x000a900007147984 */ /* 0x000f620000000a00 */
[----:B--2---:R-:W-:Y:S01]  /*4e40*/  PRMT R29, R32, 0x5410, R29 ;  /* 0x00005410201d7816 */ /* 0x004fe2000000001d */
[----:B------:R-:W-:Y:S01]  /*4e50*/  HFMA2 R22, R14, R15, R10 ;  /* 0x0000000f0e167231 */ /* 0x000fe2000000000a */
[----:B------:R-:W-:Y:S01]  /*4e60*/  PRMT R10, R30, 0x5410, R33 ;  /* 0x000054101e0a7816 */ /* 0x000fe20000000021 */
[----:B------:R-:W2:Y:S03]  /*4e70*/  LDS.64 R14, [R7+0xad0] ;  /* 0x000ad000070e7984 */ /* 0x000ea60000000a00 */
[----:B------:R-:W-:Y:S01]  /*4e80*/  PRMT R12, R22, 0x5432, R12 ;  /* 0x00005432160c7816 */ /* 0x000fe2000000000c */
[----:B------:R-:W-:Y:S04]  /*4e90*/  LDS.U16 R30, [R6+0x10b6] ;  /* 0x0010b600061e7984 */ /* 0x000fe80000000400 */
[----:B------:R-:W-:Y:S01]  /*4ea0*/  LDS.U16 R33, [R6+0x1470] ;  /* 0x0014700006217984 */ /* 0x000fe20000000400 */
[----:B------:R-:W-:Y:S01]  /*4eb0*/  HFMA2 R10, R23, R10, R12 ;  /* 0x0000000a170a7231 */ /* 0x000fe2000000000c */
[----:B------:R-:W-:-:S02]  /*4ec0*/  PRMT R23, R34, 0x5410, R35 ;  /* 0x0000541022177816 */ /* 0x000fc40000000023 */
[----:B---3--:R-:W-:Y:S01]  /*4ed0*/  PRMT R26, R26, 0x5410, R31 ;  /* 0x000054101a1a7816 */ /* 0x008fe2000000001f */
[----:B------:R-:W-:Y:S01]  /*4ee0*/  LDS.U16 R32, [R6+0x13b0] ;  /* 0x0013b00006207984 */ /* 0x000fe20000000400 */
[----:B----4-:R-:W-:-:S03]  /*4ef0*/  PRMT R17, R17, 0x5432, R8 ;  /* 0x0000543211117816 */ /* 0x010fc60000000008 */
[----:B------:R-:W-:Y:S01]  /*4f00*/  LDS.U16 R31, [R6+0xe70] ;  /* 0x000e7000061f7984 */ /* 0x000fe20000000400 */
[----:B------:R-:W-:-:S03]  /*4f10*/  HFMA2 R10, R13, R29, R10 ;  /* 0x0000001d0d0a7231 */ /* 0x000fc6000000000a */
[----:B------:R-:W3:Y:S01]  /*4f20*/  LDS.U16 R29, [R6+0x1476] ;  /* 0x00147600061d7984 */ /* 0x000ee20000000400 */
[----:B-1----:R-:W-:Y:S01]  /*4f30*/  PRMT R27, R28, 0x5410, R27 ;  /* 0x000054101c1b7816 */ /* 0x002fe2000000001b */
[----:B------:R-:W-:Y:S01]  /*4f40*/  HFMA2 R23, R11, R23, R10 ;  /* 0x000000170b177231 */ /* 0x000fe2000000000a */
[----:B-----5:R-:W-:Y:S01]  /*4f50*/  PRMT R25, R24, 0x5410, R25 ;  /* 0x0000541018197816 */ /* 0x020fe20000000019 */
[----:B------:R-:W1:Y:S01]  /*4f60*/  LDS.64 R12, [R7+0xc10] ;  /* 0x000c1000070c7984 */ /* 0x000e620000000a00 */
[----:B------:R-:W-:-:S03]  /*4f70*/  PRMT R8, R8, 0x5432, R18 ;  /* 0x0000543208087816 */ /* 0x000fc60000000012 */
[----:B------:R-:W-:Y:S01]  /*4f80*/  LDS.U16 R34, [R6+0xe76] ;  /* 0x000e760006227984 */ /* 0x000fe20000000400 */
[----:B------:R-:W-:-:S03]  /*4f90*/  PRMT R18, R20, 0x7610, R18 ;  /* 0x0000761014127816 */ /* 0x000fc60000000012 */
[----:B------:R-:W4:Y:S01]  /*4fa0*/  LDS.U16 R35, [R6+0xdb0] ;  /* 0x000db00006237984 */ /* 0x000f220000000400 */
[----:B------:R-:W-:-:S03]  /*4fb0*/  PRMT R16, R23, 0x5432, R16 ;  /* 0x0000543217107816 */ /* 0x000fc60000000010 */
[----:B------:R-:W-:Y:S02]  /*4fc0*/  LDS.64 R10, [R7+0xc50] ;  /* 0x000c5000070a7984 */ /* 0x000fe40000000a00 */
[----:B------:R-:W-:Y:S01]  /*4fd0*/  HFMA2 R16, R17, R26, R16 ;  /* 0x0000001a11107231 */ /* 0x000fe20000000010 */
[----:B------:R-:W-:Y:S01]  /*4fe0*/  PRMT R17, R36, 0x5410, R37 ;  /* 0x0000541024117816 */ /* 0x000fe20000000025 */
[----:B------:R-:W5:Y:S01]  /*4ff0*/  LDS.U16 R26, [R6+0x13b6] ;  /* 0x0013b600061a7984 */ /* 0x000f620000000400 */
[----:B--2---:R-:W-:Y:S02]  /*5000*/  PRMT R37, R20, 0x5432, R14 ;  /* 0x0000543214257816 */ /* 0x004fe4000000000e */
[----:B------:R-:W-:Y:S01]  /*5010*/  PRMT R22, R16, 0x5432, R22 ;  /* 0x0000543210167816 */ /* 0x000fe20000000016 */
[----:B------:R-:W-:Y:S01]  /*5020*/  LDS.U16 R24, [R6+0x117c] ;  /* 0x00117c0006187984 */ /* 0x000fe20000000400 */
[----:B------:R-:W-:-:S03]  /*5030*/  PRMT R20, R14, 0x5432, R20 ;  /* 0x000054320e147816 */ /* 0x000fc60000000014 */
[----:B------:R-:W-:Y:S01]  /*5040*/  LDS.U16 R36, [R6+0x10c8] ;  /* 0x0010c80006247984 */ /* 0x000fe20000000400 */
[----:B------:R-:W-:-:S03]  /*5050*/  HFMA2 R8, R8, R25, R22 ;  /* 0x0000001908087231 */ /* 0x000fc60000000016 */
[----:B------:R-:W-:Y:S04]  /*5060*/  LDS.U16 R22, [R6+0xdb6] ;  /* 0x000db60006167984 */ /* 0x000fe80000000400 */
[----:B------:R-:W2:Y:S01]  /*5070*/  LDS.U16 R25, [R6+0x177c] ;  /* 0x00177c0006197984 */ /* 0x000ea20000000400 */
[----:B---3--:R-:W-:Y:S01]  /*5080*/  PRMT R32, R29, 0x5410, R32 ;  /* 0x000054101d207816 */ /* 0x008fe20000000020 */
[----:B------:R-:W-:Y:S02]  /*5090*/  HFMA2 R8, R18, R27, R8 ;  /* 0x0000001b12087231 */ /* 0x000fe40000000008 */
[----:B------:R-:W-:Y:S04]  /*50a0*/  LDS.U16 R29, [R6+0x147c] ;  /* 0x00147c00061d7984 */ /* 0x000fe80000000400 */
[----:B------:R-:W-:Y:S01]  /*50b0*/  LDS.U16 R18, [R6+0x1782] ;  /* 0x0017820006127984 */ /* 0x000fe20000000400 */
[----:B------:R-:W-:Y:S01]  /*50c0*/  HFMA2 R8, R37, R17, R8 ;  /* 0x0000001125087231 */ /* 0x000fe20000000008 */
[----:B------:R-:W-:-:S02]  /*50d0*/  PRMT R17, R30, 0x5410, R33 ;  /* 0x000054101e117816 */ /* 0x000fc40000000021 */
[----:B------:R-:W3:Y:S01]  /*50e0*/  LDS.U16 R27, [R6+0x16bc] ;  /* 0x0016bc00061b7984 */ /* 0x000ee20000000400 */
[----:B-1----:R-:W-:Y:S02]  /*50f0*/  PRMT R14, R12, 0x7610, R14 ;  /* 0x000076100c0e7816 */ /* 0x002fe4000000000e */
[----:B----4-:R-:W-:Y:S01]  /*5100*/  PRMT R35, R34, 0x5410, R35 ;  /* 0x0000541022237816 */ /* 0x010fe20000000023 */
[----:B------:R-:W-:Y:S01]  /*5110*/  LDS.U16 R33, [R6+0x10bc] ;  /* 0x0010bc0006217984 */ /* 0x000fe20000000400 */
[----:B------:R-:W-:-:S03]  /*5120*/  PRMT R28, R8, 0x5432, R23 ;  /* 0x00005432081c7816 */ /* 0x000fc60000000017 */
[----:B------:R-:W1:Y:S02]  /*5130*/  LDS.U16 R23, [R6+0x16c2] ;  /* 0x0016c20006177984 */ /* 0x000e640000000400 */
[----:B------:R-:W-:Y:S01]  /*5140*/  HFMA2 R17, R20, R17, R28 ;  /* 0x0000001114117231 */ /* 0x000fe2000000001c */
[----:B-----5:R-:W-:Y:S01]  /*5150*/  PRMT R31, R31, 0x5410, R26 ;  /* 0x000054101f1f7816 */ /* 0x020fe2000000001a */
[----:B------:R-:W4:Y:S03]  /*5160*/  LDS.U16 R20, [R6+0x1182] ;  /* 0x0011820006147984 */ /* 0x000f260000000400 */
[----:B------:R-:W-:Y:S01]  /*5170*/  PRMT R16, R17, 0x5432, R16 ;  /* 0x0000543211107816 */ /* 0x000fe20000000010 */
[----:B------:R-:W5:Y:S04]  /*5180*/  LDS.U16 R28, [R6+0x10c2] ;  /* 0x0010c200061c7984 */ /* 0x000f680000000400 */
[----:B------:R-:W-:Y:S01]  /*5190*/  LDS.U16 R26, [R6+0x1482] ;  /* 0x00148200061a7984 */ /* 0x000fe20000000400 */
[----:B------:R-:W-:Y:S01]  /*51a0*/  HFMA2 R16, R37, R32, R16 ;  /* 0x0000002025107231 */ /* 0x000fe20000000010 */
[----:B------:R-:W-:-:S02]  /*51b0*/  PRMT R37, R21, 0x5432, R15 ;  /* 0x0000543215257816 */ /* 0x000fc4000000000f */
[----:B------:R-:W-:Y:S04]  /*51c0*/  LDS.U16 R30, [R6+0xe7c] ;  /* 0x000e7c00061e7984 */ /* 0x000fe80000000400 */
[----:B------:R-:W-:Y:S01]  /*51d0*/  LDS.U16 R32, [R6+0xe82] ;  /* 0x000e820006207984 */ /* 0x000fe20000000400 */
[----:B------:R-:W-:Y:S01]  /*51e0*/  HFMA2 R16, R14, R31, R16 ;  /* 0x0000001f0e107231 */ /* 0x000fe20000000010 */
[----:B------:R-:W-:Y:S02]  /*51f0*/  PRMT R31, R12, 0x5432, R10 ;  /* 0x000054320c1f7816 */ /* 0x000fe4000000000a */
[----:B------:R-:W-:Y:S01]  /*5200*/  LDS.U16 R34, [R6+0x1788] ;  /* 0x0017880006227984 */ /* 0x000fe20000000400 */
[----:B------:R-:W-:Y:S02]  /*5210*/  PRMT R10, R10, 0x5432, R9 ;  /* 0x000054320a0a7816 */ /* 0x000fe40000000009 */
[----:B------:R-:W-:Y:S01]  /*5220*/  PRMT R9, R9, 0x5432, R19 ;  /* 0x0000543209097816 */ /* 0x000fe20000000013 */
[----:B------:R-:W-:Y:S01]  /*5230*/  LDS.U16 R39, [R6+0x111c] ;  /* 0x00111c0006277984 */ /* 0x000fe20000000400 */
[----:B------:R-:W-:Y:S01]  /*5240*/  HFMA2 R12, R31, R35, R16 ;  /* 0x000000231f0c7231 */ /* 0x000fe20000000010 */
[----:B--2---:R-:W-:-:S02]  /*5250*/  PRMT R35, R22, 0x5410, R25 ;  /* 0x0000541016237816 */ /* 0x004fc40000000019 */
[----:B---3--:R-:W-:Y:S01]  /*5260*/  PRMT R14, R18, 0x5410, R27 ;  /* 0x00005410120e7816 */ /* 0x008fe2000000001b */
[----:B------:R-:W2:Y:S01]  /*5270*/  LDS.U16 R31, [R6+0x13bc] ;  /* 0x0013bc00061f7984 */ /* 0x000ea20000000400 */
[----:B------:R-:W-:Y:S02]  /*5280*/  PRMT R19, R21, 0x7610, R19 ;  /* 0x0000761015137816 */ /* 0x000fe40000000013 */
[----:B------:R-:W-:Y:S01]  /*5290*/  PRMT R18, R15, 0x5432, R21 ;  /* 0x000054320f127816 */ /* 0x000fe20000000015 */
[----:B------:R-:W3:Y:S01]  /*52a0*/  LDS.U16 R25, [R6+0x13c2] ;  /* 0x0013c20006197984 */ /* 0x000ee20000000400 */
[----:B-1----:R-:W-:Y:S02]  /*52b0*/  PRMT R23, R24, 0x5410, R23 ;  /* 0x0000541018177816 */ /* 0x002fe40000000017 */
[----:B------:R-:W-:Y:S01]  /*52c0*/  PRMT R8, R12, 0x5432, R8 ;  /* 0x000054320c087816 */ /* 0x000fe20000000008 */
[----:B------:R-:W1:Y:S01]  /*52d0*/  LDS.U16 R27, [R6+0xdc2] ;  /* 0x000dc200061b7984 */ /* 0x000e620000000400 */
[----:B------:R-:W-:-:S02]  /*52e0*/  PRMT R15, R13, 0x7610, R15 ;  /* 0x000076100d0f7816 */ /* 0x000fc4000000000f */
[----:B----4-:R-:W-:Y:S01]  /*52f0*/  PRMT R33, R20, 0x5410, R33 ;  /* 0x0000541014217816 */ /* 0x010fe20000000021 */
[----:B------:R-:W-:Y:S01]  /*5300*/  HFMA2 R10, R10, R35, R8 ;  /* 0x000000230a0a7231 */ /* 0x000fe20000000008 */
[----:B------:R-:W-:Y:S01]  /*5310*/  LDS.U16 R24, [R6+0x16c8] ;  /* 0x0016c80006187984 */ /* 0x000fe20000000400 */
[----:B------:R-:W-:-:S03]  /*5320*/  PRMT R13, R13, 0x5432, R11 ;  /* 0x000054320d0d7816 */ /* 0x000fc6000000000b */
[----:B------:R-:W-:Y:S01]  /*5330*/  PRMT R17, R10, 0x5432, R17 ;  /* 0x000054320a117816 */ /* 0x000fe20000000011 */
[----:B------:R-:W-:Y:S04]  /*5340*/  LDS.U16 R35, [R6+0xdbc] ;  /* 0x000dbc0006237984 */ /* 0x000fe80000000400 */
[----:B------:R-:W-:Y:S01]  /*5350*/  LDS.64 R20, [R7+0xa98] ;  /* 0x000a980007147984 */ /* 0x000fe20000000a00 */
[----:B------:R-:W-:-:S03]  /*5360*/  HFMA2 R14, R9, R14, R17 ;  /* 0x0000000e090e7231 */ /* 0x000fc60000000011 */
[----:B------:R-:W4:Y:S04]  /*5370*/  LDS.64 R8, [R7+0x918] ;  /* 0x0009180007087984 */ /* 0x000f280000000a00 */
[----:B------:R-:W4:Y:S01]  /*5380*/  LDS.64 R16, [R7+0x958] ;  /* 0x0009580007107984 */ /* 0x000f220000000a00 */
[----:B------:R-:W-:Y:S01]  /*5390*/  HFMA2 R14, R19, R23, R14 ;  /* 0x00000017130e7231 */ /* 0x000fe2000000000e */
[----:B-----5:R-:W-:Y:S02]  /*53a0*/  PRMT R19, R28, 0x5410, R29 ;  /* 0x000054101c137816 */ /* 0x020fe4000000001d */
[----:B------:R-:W5:Y:S01]  /*53b0*/  LDS.U16 R23, [R6+0x178e] ;  /* 0x00178e0006177984 */ /* 0x000f620000000400 */
[----:B------:R-:W-:Y:S01]  /*53c0*/  HFMA2 R14, R37, R33, R14 ;  /* 0x00000021250e7231 */ /* 0x000fe2000000000e */
[----:B--2---:R-:W-:-:S02]  /*53d0*/  PRMT R26, R26, 0x5410, R31 ;  /* 0x000054101a1a7816 */ /* 0x004fc4000000001f */
[----:B------:R-:W-:Y:S01]  /*53e0*/  LDS.U16 R28, [R6+0x16ce] ;  /* 0x0016ce00061c7984 */ /* 0x000fe20000000400 */
[----:B---3--:R-:W-:-:S03]  /*53f0*/  PRMT R25, R30, 0x5410, R25 ;  /* 0x000054101e197816 */ /* 0x008fc60000000019 */
[----:B------:R-:W2:Y:S01]  /*5400*/  LDS.U16 R29, [R6+0x1188] ;  /* 0x00118800061d7984 */ /* 0x000ea20000000400 */
[----:B-1----:R-:W-:-:S03]  /*5410*/  PRMT R34, R27, 0x5410, R34 ;  /* 0x000054101b227816 */ /* 0x002fc60000000022 */
[----:B------:R-:W1:Y:S01]  /*5420*/  LDS.U16 R33, [R6+0x118e] ;  /* 0x00118e0006217984 */ /* 0x000e620000000400 */
[----:B------:R-:W-:-:S03]  /*5430*/  PRMT R12, R14, 0x5432, R12 ;  /* 0x000054320e0c7816 */ /* 0x000fc6000000000c */
[----:B------:R-:W-:Y:S02]  /*5440*/  LDS.U16 R31, [R6+0x1488] ;  /* 0x00148800061f7984 */ /* 0x000fe40000000400 */
[----:B------:R-:W-:Y:S02]  /*5450*/  HFMA2 R22, R18, R19, R12 ;  /* 0x0000001312167231 */ /* 0x000fe4000000000c */
[----:B------:R-:W3:Y:S03]  /*5460*/  LDS.64 R18, [R7+0xad8] ;  /* 0x000ad80007127984 */ /* 0x000ee60000000a00 */
[----:B------:R-:W-:Y:S01]  /*5470*/  PRMT R10, R22, 0x5432, R10 ;  /* 0x00005432160a7816 */ /* 0x000fe2000000000a */
[----:B------:R-:W-:Y:S04]  /*5480*/  LDS.U16 R30, [R6+0x13c8] ;  /* 0x0013c800061e7984 */ /* 0x000fe80000000400 */
[----:B------:R-:W-:Y:S01]  /*5490*/  LDS.U16 R27, [R6+0xe8e] ;  /* 0x000e8e00061b7984 */ /* 0x000fe20000000400 */
[----:B------:R-:W-:Y:S01]  /*54a0*/  HFMA2 R10, R37, R26, R10 ;  /* 0x0000001a250a7231 */ /* 0x000fe2000000000a */
[----:B----4-:R-:W-:-:S02]  /*54b0*/  PRMT R11, R11, 0x5432, R8 ;  /* 0x000054320b0b7816 */ /* 0x010fc40000000008 */
[----:B------:R-:W-:Y:S01]  /*54c0*/  LDS.U16 R26, [R6+0x10ce] ;  /* 0x0010ce00061a7984 */ /* 0x000fe20000000400 */
[--C-:B------:R-:W-:Y:S02]  /*54d0*/  PRMT R8, R8, 0x5432, R16.reuse ;  /* 0x0000543208087816 */ /* 0x100fe40000000010 */
[----:B------:R-:W-:Y:S01]  /*54e0*/  PRMT R16, R20, 0x7610, R16 ;  /* 0x0000761014107816 */ /* 0x000fe20000000010 */
[----:B------:R-:W-:Y:S01]  /*54f0*/  LDS.U16 R40, [R6+0x14dc] ;  /* 0x0014dc0006287984 */ /* 0x000fe20000000400 */
[----:B-----5:R-:W-:Y:S01]  /*5500*/  PRMT R23, R23, 0x5410, R24 ;  /* 0x0000541017177816 */ /* 0x020fe20000000018 */
[----:B------:R-:W-:Y:S01]  /*5510*/  HFMA2 R10, R15, R25, R10 ;  /* 0x000000190f0a7231 */ /* 0x000fe2000000000a */
[----:B------:R-:W-:Y:S01]  /*5520*/  PRMT R15, R32, 0x5410, R35 ;  /* 0x00005410200f7816 */ /* 0x000fe20000000023 */
[----:B------:R-:W4:Y:S04]  /*5530*/  LDS.U16 R25, [R6+0x148e] ;  /* 0x00148e0006197984 */ /* 0x000f280000000400 */
[----:B------:R-:W-:Y:S01]  /*5540*/  LDS.U16 R32, [R6+0x13ce] ;  /* 0x0013ce0006207984 */ /* 0x000fe20000000400 */
[----:B------:R-:W-:Y:S01]  /*5550*/  HFMA2 R15, R13, R15, R10 ;  /* 0x0000000f0d0f7231 */ /* 0x000fe2000000000a */
[----:B--2---:R-:W-:-:S02]  /*5560*/  PRMT R29, R29, 0x5410, R28 ;  /* 0x000054101d1d7816 */ /* 0x004fc4000000001c */
[----:B------:R-:W2:Y:S01]  /*5570*/  LDS.U16 R35, [R6+0xe88] ;  /* 0x000e880006237984 */ /* 0x000ea20000000400 */
[----:B-1----:R-:W-:-:S03]  /*5580*/  PRMT R33, R33, 0x5410, R36 ;  /* 0x0000541021217816 */ /* 0x002fc60000000024 */
[----:B------:R-:W-:Y:S01]  /*5590*/  LDS.64 R12, [R7+0xc58] ;  /* 0x000c5800070c7984 */ /* 0x000fe20000000a00 */
[----:B------:R-:W-:-:S03]  /*55a0*/  PRMT R14, R15, 0x5432, R14 ;  /* 0x000054320f0e7816 */ /* 0x000fc6000000000e */
[----:B------:R-:W-:Y:S01]  /*55b0*/  LDS.U16 R24, [R6+0x16da] ;  /* 0x0016da0006187984 */ /* 0x000fe20000000400 */
[----:B---3--:R-:W-:Y:S01]  /*55c0*/  PRMT R37, R20, 0x5432, R18 ;  /* 0x0000543214257816 */ /* 0x008fe20000000012 */
[----:B------:R-:W-:Y:S01]  /*55d0*/  HFMA2 R14, R11, R34, R14 ;  /* 0x000000220b0e7231 */ /* 0x000fe2000000000e */
[----:B------:R-:W-:Y:S01]  /*55e0*/  PRMT R20, R18, 0x5432, R20 ;  /* 0x0000543212147816 */ /* 0x000fe20000000014 */
[----:B------:R-:W1:Y:S03]  /*55f0*/  LDS.64 R10, [R7+0xc18] ;  /* 0x000c1800070a7984 */ /* 0x000e660000000a00 */
[----:B------:R-:W-:Y:S01]  /*5600*/  PRMT R22, R14, 0x5432, R22 ;  /* 0x000054320e167816 */ /* 0x000fe20000000016 */
[----:B------:R-:W-:Y:S04]  /*5610*/  LDS.U16 R34, [R6+0xdc8] ;  /* 0x000dc80006227984 */ /* 0x000fe80000000400 */
[----:B------:R-:W-:Y:S01]  /*5620*/  LDS.U16 R28, [R6+0x13d4] ;  /* 0x0013d400061c7984 */ /* 0x000fe20000000400 */
[----:B------:R-:W-:-:S03]  /*5630*/  HFMA2 R8, R8, R23, R22 ;  /* 0x0000001708087231 */ /* 0x000fc60000000016 */
[----:B------:R-:W-:Y:S04]  /*5640*/  LDS.U16 R22, [R6+0xdce] ;  /* 0x000dce0006167984 */ /* 0x000fe80000000400 */
[----:B------:R-:W3:Y:S01]  /*5650*/  LDS.U16 R23, [R6+0x1794] ;  /* 0x0017940006177984 */ /* 0x000ee20000000400 */
[----:B----4-:R-:W-:Y:S01]  /*5660*/  PRMT R30, R25, 0x5410, R30 ;  /* 0x00005410191e7816 */ /* 0x010fe2000000001e */
[----:B------:R-:W-:Y:S02]  /*5670*/  HFMA2 R8, R16, R29, R8 ;  /* 0x0000001d10087231 */ /* 0x000fe40000000008 */
[----:B------:R-:W-:Y:S04]  /*5680*/  LDS.U16 R25, [R6+0x10da] ;  /* 0x0010da0006197984 */ /* 0x000fe80000000400 */
[----:B------:R-:W-:Y:S01]  /*5690*/  LDS.U16 R16, [R6+0x179a] ;  /* 0x00179a0006107984 */ /* 0x000fe20000000400 */
[----:B------:R-:W-:Y:S01]  /*56a0*/  HFMA2 R8, R37, R33, R8 ;  /* 0x0000002125087231 */ /* 0x000fe20000000008 */
[----:B------:R-:W-:-:S02]  /*56b0*/  PRMT R33, R26, 0x5410, R31 ;  /* 0x000054101a217816 */ /* 0x000fc4000000001f */
[----:B------:R-:W4:Y:S01]  /*56c0*/  LDS.U16 R29, [R6+0x16d4] ;  /* 0x0016d400061d7984 */ /* 0x000f220000000400 */
[----:B--2---:R-:W-:-:S03]  /*56d0*/  PRMT R35, R35, 0x5410, R32 ;  /* 0x0000541023237816 */ /* 0x004fc60000000020 */
[----:B------:R-:W2:Y:S01]  /*56e0*/  LDS.U16 R31, [R6+0x1194] ;  /* 0x00119400061f7984 */ /* 0x000ea20000000400 */
[----:B------:R-:W-:-:S03]  /*56f0*/  PRMT R15, R8, 0x5432, R15 ;  /* 0x00005432080f7816 */ /* 0x000fc6000000000f */
[----:B------:R-:W-:Y:S02]  /*5700*/  LDS.U16 R26, [R6+0x1494] ;  /* 0x00149400061a7984 */ /* 0x000fe40000000400 */
[----:B------:R-:W-:Y:S01]  /*5710*/  HFMA2 R15, R20, R33, R15 ;  /* 0x00000021140f7231 */ /* 0x000fe2000000000f */
[----:B-1----:R-:W-:Y:S01]  /*5720*/  PRMT R18, R10, 0x7610, R18 ;  /* 0x000076100a127816 */ /* 0x002fe20000000012 */
[----:B------:R-:W-:Y:S03]  /*5730*/  LDS.U16 R20, [R6+0x119a] ;  /* 0x00119a0006147984 */ /* 0x000fe60000000400 */
[----:B------:R-:W-:Y:S01]  /*5740*/  PRMT R14, R15, 0x5432, R14 ;  /* 0x000054320f0e7816 */ /* 0x000fe2000000000e */
[----:B------:R-:W1:Y:S04]  /*5750*/  LDS.U16 R33, [R6+0x10d4] ;  /* 0x0010d40006217984 */ /* 0x000e680000000400 */
[----:B------:R-:W-:Y:S01]  /*5760*/  LDS.U16 R32, [R6+0xe9a] ;  /* 0x000e9a0006207984 */ /* 0x000fe20000000400 */
[----:B------:R-:W-:Y:S01]  /*5770*/  HFMA2 R14, R37, R30, R14 ;  /* 0x0000001e250e7231 */ /* 0x000fe2000000000e */
[----:B------:R-:W-:-:S02]  /*5780*/  PRMT R37, R21, 0x5432, R19 ;  /* 0x0000543215257816 */ /* 0x000fc40000000013 */
[----:B------:R-:W-:Y:S01]  /*5790*/  LDS.U16 R30, [R6+0xe94] ;  /* 0x000e9400061e7984 */ /* 0x000fe20000000400 */
[----:B---3--:R-:W-:-:S03]  /*57a0*/  PRMT R23, R22, 0x5410, R23 ;  /* 0x0000541016177816 */ /* 0x008fc60000000017 */
[----:B------:R-:W-:Y:S01]  /*57b0*/  LDS.U16 R36, [R6+0x10e0] ;  /* 0x0010e00006247984 */ /* 0x000fe20000000400 */
[----:B------:R-:W-:Y:S01]  /*57c0*/  HFMA2 R14, R18, R35, R14 ;  /* 0x00000023120e7231 */ /* 0x000fe2000000000e */
[----:B------:R-:W-:Y:S02]  /*57d0*/  PRMT R35, R27, 0x5410, R34 ;  /* 0x000054101b237816 */ /* 0x000fe40000000022 */
[----:B------:R-:W-:Y:S01]  /*57e0*/  LDS.U16 R41, [R6+0x14e2] ;  /* 0x0014e20006297984 */ /* 0x000fe20000000400 */
[----:B------:R-:W-:Y:S02]  /*57f0*/  PRMT R27, R10, 0x5432, R12 ;  /* 0x000054320a1b7816 */ /* 0x000fe4000000000c */
[----:B------:R-:W-:Y:S01]  /*5800*/  PRMT R12, R12, 0x5432, R9 ;  /* 0x000054320c0c7816 */ /* 0x000fe20000000009 */
[----:B------:R-:W-:Y:S01]  /*5810*/  LDS.U16 R34, [R6+0x17a0] ;  /* 0x0017a00006227984 */ /* 0x000fe20000000400 */
[----:B------:R-:W-:Y:S01]  /*5820*/  PRMT R9, R9, 0x5432, R17 ;  /* 0x0000543209097816 */ /* 0x000fe20000000011 */
[----:B------:R-:W-:Y:S01]  /*5830*/  HFMA2 R10, R27, R35, R14 ;  /* 0x000000231b0a7231 */ /* 0x000fe2000000000e */
[----:B----4-:R-:W-:Y:S01]  /*5840*/  PRMT R14, R16, 0x5410, R29 ;  /* 0x00005410100e7816 */ /* 0x010fe2000000001d */
[----:B------:R-:W-:Y:S01]  /*5850*/  LDS.U16 R27, [R6+0x149a] ;  /* 0x00149a00061b7984 */ /* 0x000fe20000000400 */
[----:B------:R-:W-:-:S02]  /*5860*/  PRMT R17, R21, 0x7610, R17 ;  /* 0x0000761015117816 */ /* 0x000fc40000000011 */
[----:B--2---:R-:W-:Y:S01]  /*5870*/  PRMT R31, R31, 0x5410, R24 ;  /* 0x000054101f1f7816 */ /* 0x004fe20000000018 */
[----:B------:R-:W-:Y:S01]  /*5880*/  LDS.U16 R35, [R6+0xdd4] ;  /* 0x000dd40006237984 */ /* 0x000fe20000000400 */
[----:B------:R-:W-:Y:S02]  /*5890*/  PRMT R16, R19, 0x5432, R21 ;  /* 0x0000543213107816 */ /* 0x000fe40000000015 */
[C---:B------:R-:W-:Y:S01]  /*58a0*/  PRMT R19, R11.reuse, 0x7610, R19 ;  /* 0x000076100b137816 */ /* 0x040fe20000000013 */
[----:B------:R-:W2:Y:S01]  /*58b0*/  LDS.U16 R29, [R6+0xdda] ;  /* 0x000dda00061d7984 */ /* 0x000ea20000000400 */
[----:B------:R-:W-:Y:S02]  /*58c0*/  PRMT R8, R10, 0x5432, R8 ;  /* 0x000054320a087816 */ /* 0x000fe40000000008 */
[----:B------:R-:W-:Y:S01]  /*58d0*/  PRMT R11, R11, 0x5432, R13 ;  /* 0x000054320b0b7816 */ /* 0x000fe2000000000d */
[----:B------:R-:W-:Y:S02]  /*58e0*/  LDS.U16 R24, [R6+0x17a6] ;  /* 0x0017a60006187984 */ /* 0x000fe40000000400 */
[----:B------:R-:W-:Y:S01]  /*58f0*/  HFMA2 R12, R12, R23, R8 ;  /* 0x000000170c0c7231 */ /* 0x000fe20000000008 */
[----:B-1----:R-:W-:Y:S01]  /*5900*/  PRMT R33, R20, 0x5410, R33 ;  /* 0x0000541014217816 */ /* 0x002fe20000000021 */
[----:B------:R-:W1:Y:S03]  /*5910*/  LDS.U16 R23, [R6+0x13da] ;  /* 0x0013da0006177984 */ /* 0x000e660000000400 */
[----:B------:R-:W-:Y:S01]  /*5920*/  PRMT R15, R12, 0x5432, R15 ;  /* 0x000054320c0f7816 */ /* 0x000fe2000000000f */
[----:B------:R-:W-:Y:S04]  /*5930*/  LDS.64 R20, [R7+0xaa0] ;  /* 0x000aa00007147984 */ /* 0x000fe80000000a00 */
[----:B------:R-:W-:Y:S01]  /*5940*/  LDS.U16 R44, [R6+0x17f4] ;  /* 0x0017f400062c7984 */ /* 0x000fe20000000400 */
[----:B------:R-:W-:-:S03]  /*5950*/  HFMA2 R14, R9, R14, R15 ;  /* 0x0000000e090e7231 */ /* 0x000fc6000000000f */
[----:B------:R-:W3:Y:S04]  /*5960*/  LDS.64 R8, [R7+0x920] ;  /* 0x0009200007087984 */ /* 0x000ee80000000a00 */
[----:B------:R-:W-:Y:S01]  /*5970*/  LDS.U16 R46, [R6+0x17fa] ;  /* 0x0017fa00062e7984 */ /* 0x000fe20000000400 */
[----:B------:R-:W-:Y:S01]  /*5980*/  HFMA2 R14, R17, R31, R14 ;  /* 0x0000001f110e7231 */ /* 0x000fe2000000000e */
[----:B------:R-:W-:Y:S02]  /*5990*/  PRMT R17, R25, 0x5410, R26 ;  /* 0x0000541019117816 */ /* 0x000fe4000000001a */
[----:B------:R-:W4:Y:S01]  /*59a0*/  LDS.U16 R31, [R6+0x16e0] ;  /* 0x0016e000061f7984 */ /* 0x000f220000000400 */
[----:B------:R-:W-:-:S03]  /*59b0*/  HFMA2 R18, R37, R33, R14 ;  /* 0x0000002125127231 */ /* 0x000fc6000000000e */
[----:B------:R-:W-:Y:S04]  /*59c0*/  LDS.U16 R25, [R6+0x16e6] ;  /* 0x0016e60006197984 */ /* 0x000fe80000000400 */
[----:B------:R-:W5:Y:S01]  /*59d0*/  LDS.64 R14, [R7+0x960] ;  /* 0x00096000070e7984 */ /* 0x000f620000000a00 */
[----:B--2---:R-:W-:-:S03]  /*59e0*/  PRMT R34, R29, 0x5410, R34 ;  /* 0x000054101d227816 */ /* 0x004fc60000000022 */
[----:B------:R-:W2:Y:S01]  /*59f0*/  LDS.U16 R26, [R6+0x11a0] ;  /* 0x0011a000061a7984 */ /* 0x000ea20000000400 */
[----:B------:R-:W-:-:S03]  /*5a00*/  PRMT R10, R18, 0x5432, R10 ;  /* 0x00005432120a7816 */ /* 0x000fc6000000000a */
[----:B------:R-:W-:Y:S02]  /*5a10*/  LDS.U16 R33, [R6+0x11a6] ;  /* 0x0011a60006217984 */ /* 0x000fe40000000400 */
[----:B------:R-:W-:Y:S01]  /*5a20*/  HFMA2 R22, R16, R17, R10 ;  /* 0x0000001110167231 */ /* 0x000fe2000000000a */
[----:B------:R-:W-:Y:S01]  /*5a30*/  PRMT R10, R27, 0x5410, R28 ;  /* 0x000054101b0a7816 */ /* 0x000fe2000000001c */
[----:B------:R-:W2:Y:S01]  /*5a40*/  LDS.64 R16, [R7+0xae0] ;  /* 0x000ae00007107984 */ /* 0x000ea20000000a00 */
[----:B-1----:R-:W-:Y:S02]  /*5a50*/  PRMT R23, R30, 0x5410, R23 ;  /* 0x000054101e177816 */ /* 0x002fe40000000017 */
[----:B------:R-:W-:Y:S01]  /*5a60*/  PRMT R12, R22, 0x5432, R12 ;  /* 0x00005432160c7816 */ /* 0x000fe2000000000c */
[----:B------:R-:W-:Y:S04]  /*5a70*/  LDS.U16 R27, [R6+0x10e6] ;  /* 0x0010e600061b7984 */ /* 0x000fe80000000400 */
[----:B------:R-:W1:Y:S01]  /*5a80*/  LDS.U16 R28, [R6+0x14a0] ;  /* 0x0014a000061c7984 */ /* 0x000e620000000400 */
[----:B------:R-:W-:Y:S01]  /*5a90*/  HFMA2 R10, R37, R10, R12 ;  /* 0x0000000a250a7231 */ /* 0x000fe2000000000c */
[----:B---3--:R-:W-:-:S02]  /*5aa0*/  PRMT R13, R13, 0x5432, R8 ;  /* 0x000054320d0d7816 */ /* 0x008fc40000000008 */
[----:B------:R-:W-:Y:S04]  /*5ab0*/  LDS.U16 R30, [R6+0x13e0] ;  /* 0x0013e000061e7984 */ /* 0x000fe80000000400 */
[----:B------:R-:W-:Y:S01]  /*5ac0*/  LDS.U16 R29, [R6+0x13e6] ;  /* 0x0013e600061d7984 */ /* 0x000fe20000000400 */
[----:B------:R-:W-:Y:S01]  /*5ad0*/  HFMA2 R10, R19, R23, R10 ;  /* 0x00000017130a7231 */ /* 0x000fe2000000000a */
[----:B------:R-:W-:Y:S02]  /*5ae0*/  PRMT R19, R32, 0x5410, R35 ;  /* 0x0000541020137816 */ /* 0x000fe40000000023 */
[----:B------:R-:W3:Y:S01]  /*5af0*/  LDS.U16 R23, [R6+0x14a6] ;  /* 0x0014a60006177984 */ /* 0x000ee20000000400 */
[----:B----4-:R-:W-:-:S03]  /*5b00*/  PRMT R31, R24, 0x5410, R31 ;  /* 0x00005410181f7816 */ /* 0x010fc6000000001f */
[----:B------:R-:W4:Y:S01]  /*5b10*/  LDS.U16 R32, [R6+0xea0] ;  /* 0x000ea00006207984 */ /* 0x000f220000000400 */
[----:B------:R-:W-:Y:S01]  /*5b20*/  HFMA2 R19, R11, R19, R10 ;  /* 0x000000130b137231 */ /* 0x000fe2000000000a */
[--C-:B-----5:R-:W-:Y:S02]  /*5b30*/  PRMT R8, R8, 0x5432, R14.reuse ;  /* 0x0000543208087816 */ /* 0x120fe4000000000e */
[----:B------:R-:W5:Y:S01]  /*5b40*/  LDS.64 R10, [R7+0xc20] ;  /* 0x000c2000070a7984 */ /* 0x000f620000000a00 */
[----:B------:R-:W-:Y:S02]  /*5b50*/  PRMT R14, R20, 0x7610, R14 ;  /* 0x00007610140e7816 */ /* 0x000fe4000000000e */
[----:B--2---:R-:W-:Y:S01]  /*5b60*/  PRMT R25, R26, 0x5410, R25 ;  /* 0x000054101a197816 */ /* 0x004fe20000000019 */
[----:B------:R-:W-:Y:S01]  /*5b70*/  LDS.U16 R35, [R6+0xde0] ;  /* 0x000de00006237984 */ /* 0x000fe20000000400 */
[----:B------:R-:W-:-:S03]  /*5b80*/  PRMT R18, R19, 0x5432, R18 ;  /* 0x0000543213127816 */ /* 0x000fc60000000012 */
[----:B------:R-:W-:Y:S01]  /*5b90*/  LDS.U16 R24, [R6+0x17b2] ;  /* 0x0017b20006187984 */ /* 0x000fe20000000400 */
[----:B------:R-:W-:Y:S01]  /*5ba0*/  PRMT R37, R21, 0x5432, R17 ;  /* 0x0000543215257816 */ /* 0x000fe20000000011 */
[----:B------:R-:W-:Y:S02]  /*5bb0*/  HFMA2 R18, R13, R34, R18 ;  /* 0x000000220d127231 */ /* 0x000fe40000000012 */
[----:B------:R-:W-:Y:S03]  /*5bc0*/  LDS.U16 R26, [R6+0x11ac] ;  /* 0x0011ac00061a7984 */ /* 0x000fe60000000400 */
[----:B------:R-:W-:Y:S01]  /*5bd0*/  PRMT R22, R18, 0x5432, R22 ;  /* 0x0000543212167816 */ /* 0x000fe20000000016 */
[----:B------:R-:W2:Y:S01]  /*5be0*/  LDS.U16 R34, [R6+0xea6] ;  /* 0x000ea60006227984 */ /* 0x000ea20000000400 */
[----:B-1----:R-:W-:-:S03]  /*5bf0*/  PRMT R27, R27, 0x5410, R28 ;  /* 0x000054101b1b7816 */ /* 0x002fc6000000001c */
[----:B------:R-:W-:Y:S01]  /*5c00*/  LDS.64 R12, [R7+0xc60] ;  /* 0x000c6000070c7984 */ /* 0x000fe20000000a00 */
[----:B------:R-:W-:-:S03]  /*5c10*/  HFMA2 R8, R8, R31, R22 ;  /* 0x0000001f08087231 */ /* 0x000fc60000000016 */
[----:B------:R-:W-:Y:S04]  /*5c20*/  LDS.U16 R22, [R6+0xde6] ;  /* 0x000de60006167984 */ /* 0x000fe80000000400 */
[----:B------:R-:W1:Y:S01]  /*5c30*/  LDS.U16 R31, [R6+0x17ac] ;  /* 0x0017ac00061f7984 */ /* 0x000e620000000400 */
[----:B---3--:R-:W-:Y:S01]  /*5c40*/  PRMT R30, R23, 0x5410, R30 ;  /* 0x00005410171e7816 */ /* 0x008fe2000000001e */
[----:B------:R-:W-:Y:S01]  /*5c50*/  HFMA2 R8, R14, R25, R8 ;  /* 0x000000190e087231 */ /* 0x000fe20000000008 */
[----:B------:R-:W-:Y:S01]  /*5c60*/  PRMT R25, R33, 0x5410, R36 ;  /* 0x0000541021197816 */ /* 0x000fe20000000024 */
[----:B------:R-:W-:Y:S01]  /*5c70*/  LDS.U16 R23, [R6+0x10f2] ;  /* 0x0010f20006177984 */ /* 0x000fe20000000400 */
[----:B------:R-:W-:Y:S02]  /*5c80*/  PRMT R33, R20, 0x5432, R16 ;  /* 0x0000543214217816 */ /* 0x000fe40000000010 */
[----:B------:R-:W-:Y:S01]  /*5c90*/  PRMT R20, R16, 0x5432, R20 ;  /* 0x0000543210147816 */ /* 0x000fe20000000014 */
[----:B------:R-:W-:Y:S01]  /*5ca0*/  LDS.U16 R28, [R6+0x14ac] ;  /* 0x0014ac00061c7984 */ /* 0x000fe20000000400 */
[----:B----4-:R-:W-:Y:S01]  /*5cb0*/  PRMT R29, R32, 0x5410, R29 ;  /* 0x00005410201d7816 */ /* 0x010fe2000000001d */
[----:B------:R-:W-:Y:S01]  /*5cc0*/  HFMA2 R8, R33, R25, R8 ;  /* 0x0000001921087231 */ /* 0x000fe20000000008 */
[----:B-----5:R-:W-:Y:S01]  /*5cd0*/  PRMT R16, R10, 0x7610, R16 ;  /* 0x000076100a107816 */ /* 0x020fe20000000010 */
[----:B------:R-:W3:Y:S04]  /*5ce0*/  LDS.U16 R25, [R6+0x16ec] ;  /* 0x0016ec0006197984 */ /* 0x000ee80000000400 */
[----:B------:R-:W-:Y:S01]  /*5cf0*/  LDS.U16 R32, [R6+0x11be] ;  /* 0x0011be0006207984 */ /* 0x000fe20000000400 */
[----:B------:R-:W-:-:S03]  /*5d00*/  PRMT R14, R8, 0x5432, R19 ;  /* 0x00005432080e7816 */ /* 0x000fc60000000013 */
[----:B------:R-:W-:Y:S02]  /*5d10*/  LDS.U16 R36, [R6+0xeb8] ;  /* 0x000eb80006247984 */ /* 0x000fe40000000400 */
[----:B------:R-:W-:Y:S02]  /*5d20*/  HFMA2 R14, R20, R27, R14 ;  /* 0x0000001b140e7231 */ /* 0x000fe4000000000e */
[----:B------:R-:W4:Y:S01]  /*5d30*/  LDS.U16 R19, [R6+0x16f2] ;  /* 0x0016f20006137984 */ /* 0x000f220000000400 */
[----:B--2---:R-:W-:Y:S02]  /*5d40*/  PRMT R35, R34, 0x5410, R35 ;  /* 0x0000541022237816 */ /* 0x004fe40000000023 */
[----:B------:R-:W-:Y:S01]  /*5d50*/  PRMT R18, R14, 0x5432, R18 ;  /* 0x000054320e127816 */ /* 0x000fe20000000012 */
[----:B------:R-:W-:Y:S04]  /*5d60*/  LDS.U16 R20, [R6+0x11b2] ;  /* 0x0011b20006147984 */ /* 0x000fe80000000400 */
[----:B------:R-:W2:Y:S01]  /*5d70*/  LDS.U16 R27, [R6+0x10ec] ;  /* 0x0010ec00061b7984 */ /* 0x000ea20000000400 */
[----:B------:R-:W-:Y:S01]  /*5d80*/  HFMA2 R18, R33, R30, R18 ;  /* 0x0000001e21127231 */ /* 0x000fe20000000012 */
[----:B-1----:R-:W-:-:S02]  /*5d90*/  PRMT R33, R22, 0x5410, R31 ;  /* 0x0000541016217816 */ /* 0x002fc4000000001f */
[----:B------:R-:W-:Y:S04]  /*5da0*/  LDS.U16 R30, [R6+0xeb2] ;  /* 0x000eb200061e7984 */ /* 0x000fe80000000400 */
[----:B------:R-:W-:Y:S01]  /*5db0*/  LDS.U16 R22, [R6+0x13f2] ;  /* 0x0013f20006167984 */ /* 0x000fe20000000400 */
[----:B------:R-:W-:Y:S01]  /*5dc0*/  HFMA2 R18, R16, R29, R18 ;  /* 0x0000001d10127231 */ /* 0x000fe20000000012 */
[----:B------:R-:W-:Y:S02]  /*5dd0*/  PRMT R29, R10, 0x5432, R12 ;  /* 0x000054320a1d7816 */ /* 0x000fe4000000000c */
[----:B------:R-:W-:Y:S01]  /*5de0*/  LDS.U16 R16, [R6+0x14b2] ;  /* 0x0014b20006107984 */ /* 0x000fe20000000400 */
[----:B------:R-:W-:Y:S02]  /*5df0*/  PRMT R10, R12, 0x5432, R9 ;  /* 0x000054320c0a7816 */ /* 0x000fe40000000009 */
[----:B------:R-:W-:Y:S01]  /*5e00*/  PRMT R9, R9, 0x5432, R15 ;  /* 0x0000543209097816 */ /* 0x000fe2000000000f */
[----:B------:R-:W1:Y:S01]  /*5e10*/  LDS.U16 R31, [R6+0xeac] ;  /* 0x000eac00061f7984 */ /* 0x000e620000000400 */
[----:B------:R-:W-:Y:S01]  /*5e20*/  HFMA2 R18, R29, R35, R18 ;  /* 0x000000231d127231 */ /* 0x000fe20000000012 */
[----:B---3--:R-:W-:-:S02]  /*5e30*/  PRMT R12, R24, 0x5410, R25 ;  /* 0x00005410180c7816 */ /* 0x008fc40000000019 */
[----:B------:R-:W3:Y:S01]  /*5e40*/  LDS.U16 R29, [R6+0x13ec] ;  /* 0x0013ec00061d7984 */ /* 0x000ee20000000400 */
[----:B------:R-:W-:Y:S02]  /*5e50*/  PRMT R15, R21, 0x7610, R15 ;  /* 0x00007610150f7816 */ /* 0x000fe4000000000f */
[----:B------:R-:W-:Y:S01]  /*5e60*/  PRMT R21, R17, 0x5432, R21 ;  /* 0x0000543211157816 */ /* 0x000fe20000000015 */
[----:B------:R-:W-:Y:S01]  /*5e70*/  LDS.U16 R24, [R6+0xdf2] ;  /* 0x000df20006187984 */ /* 0x000fe20000000400 */
[----:B------:R-:W-:-:S03]  /*5e80*/  PRMT R8, R18, 0x5432, R8 ;  /* 0x0000543212087816 */ /* 0x000fc60000000008 */
[----:B------:R-:W5:Y:S01]  /*5e90*/  LDS.U16 R25, [R6+0x17b8] ;  /* 0x0017b80006197984 */ /* 0x000f620000000400 */
[----:B----4-:R-:W-:Y:S01]  /*5ea0*/  PRMT R19, R26, 0x5410, R19 ;  /* 0x000054101a137816 */ /* 0x010fe20000000013 */
[----:B------:R-:W-:Y:S02]  /*5eb0*/  HFMA2 R10, R10, R33, R8 ;  /* 0x000000210a0a7231 */ /* 0x000fe40000000008 */
[----:B------:R-:W-:Y:S03]  /*5ec0*/  LDS.U16 R26, [R6+0x17be] ;  /* 0x0017be00061a7984 */ /* 0x000fe60000000400 */
[----:B------:R-:W-:Y:S01]  /*5ed0*/  PRMT R14, R10, 0x5432, R14 ;  /* 0x000054320a0e7816 */ /* 0x000fe2000000000e */
[----:B------:R-:W-:Y:S01]  /*5ee0*/  LDS.U16 R33, [R6+0xdec] ;  /* 0x000dec0006217984 */ /* 0x000fe20000000400 */
[----:B--2---:R-:W-:Y:S02]  /*5ef0*/  PRMT R27, R20, 0x5410, R27 ;  /* 0x00005410141b7816 */ /* 0x004fe4000000001b */
[----:B------:R-:W-:Y:S01]  /*5f00*/  PRMT R20, R23, 0x5410, R28 ;  /* 0x0000541017147816 */ /* 0x000fe2000000001c */
[----:B------:R-:W-:Y:S01]  /*5f10*/  LDS.U16 R35, [R6+0x10f8] ;  /* 0x0010f80006237984 */ /* 0x000fe20000000400 */
[----:B------:R-:W-:-:S03]  /*5f20*/  HFMA2 R12, R9, R12, R14 ;  /* 0x0000000c090c7231 */ /* 0x000fc6000000000e */
[----:B------:R-:W2:Y:S04]  /*5f30*/  LDS.64 R8, [R7+0x928] ;  /* 0x0009280007087984 */ /* 0x000ea80000000a00 */
[----:B------:R-:W-:Y:S01]  /*5f40*/  LDS.U16 R23, [R6+0x16fe] ;  /* 0x0016fe0006177984 */ /* 0x000fe20000000400 */
[----:B------:R-:W-:-:S03]  /*5f50*/  HFMA2 R12, R15, R19, R12 ;  /* 0x000000130f0c7231 */ /* 0x000fc6000000000c */
[----:B------:R-:W4:Y:S01]  /*5f60*/  LDS.U16 R28, [R6+0x11b8] ;  /* 0x0011b800061c7984 */ /* 0x000f220000000400 */
[----:B-1----:R-:W-:-:S03]  /*5f70*/  PRMT R31, R31, 0x5410, R22 ;  /* 0x000054101f1f7816 */ /* 0x002fc60000000016 */
[----:B------:R-:W-:Y:S01]  /*5f80*/  LDS.U16 R47, [R6+0x1734] ;  /* 0x00173400062f7984 */ /* 0x000fe20000000400 */
[----:B------:R-:W-:Y:S01]  /*5f90*/  HFMA2 R12, R37, R27, R12 ;  /* 0x0000001b250c7231 */ /* 0x000fe2000000000c */
[----:B---3--:R-:W-:Y:S02]  /*5fa0*/  PRMT R34, R16, 0x5410, R29 ;  /* 0x0000541010227816 */ /* 0x008fe4000000001d */
[----:B------:R-:W-:Y:S04]  /*5fb0*/  LDS.U16 R27, [R6+0x16f8] ;  /* 0x0016f800061b7984 */ /* 0x000fe80000000400 */
[----:B------:R-:W-:Y:S01]  /*5fc0*/  LDS.U16 R29, [R6+0x10fe] ;  /* 0x0010fe00061d7984 */ /* 0x000fe20000000400 */
[----:B------:R-:W-:-:S03]  /*5fd0*/  PRMT R14, R12, 0x5432, R18 ;  /* 0x000054320c0e7816 */ /* 0x000fc60000000012 */
[----:B------:R-:W-:Y:S02]  /*5fe0*/  LDS.U16 R49, [R6+0x11f4] ;  /* 0x0011f40006317984 */ /* 0x000fe40000000400 */
[----:B------:R-:W-:Y:S02]  /*5ff0*/  HFMA2 R20, R21, R20, R14 ;  /* 0x0000001415147231 */ /* 0x000fe4000000000e */
[----:B------:R-:W1:Y:S01]  /*6000*/  LDS.64 R18, [R7+0x968] ;  /* 0x0009680007127984 */ /* 0x000e620000000a00 */
[C---:B------:R-:W-:Y:S02]  /*6010*/  PRMT R21, R11.reuse, 0x7610, R17 ;  /* 0x000076100b157816 */ /* 0x040fe40000000011 */
[----:B------:R-:W-:Y:S01]  /*6020*/  PRMT R11, R11, 0x5432, R13 ;  /* 0x000054320b0b7816 */ /* 0x000fe2000000000d */
[----:B------:R-:W3:Y:S01]  /*6030*/  LDS.64 R14, [R7+0xaa8] ;  /* 0x000aa800070e7984 */ /* 0x000ee20000000a00 */
[----:B------:R-:W-:-:S03]  /*6040*/  PRMT R10, R20, 0x5432, R10 ;  /* 0x00005432140a7816 */ /* 0x000fc6000000000a */
[----:B------:R-:W3:Y:S02]  /*6050*/  LDS.64 R16, [R7+0xae8] ;  /* 0x000ae80007107984 */ /* 0x000ee40000000a00 */
[----:B------:R-:W-:Y:S01]  /*6060*/  HFMA2 R10, R37, R34, R10 ;  /* 0x00000022250a7231 */ /* 0x000fe2000000000a */
[----:B-----5:R-:W-:Y:S01]  /*6070*/  PRMT R37, R24, 0x5410, R25 ;  /* 0x0000541018257816 */ /* 0x020fe20000000019 */
[----:B------:R-:W-:Y:S01]  /*6080*/  LDS.U16 R34, [R6+0x14b8] ;  /* 0x0014b80006227984 */ /* 0x000fe20000000400 */
[----:B--2---:R-:W-:-:S03]  /*6090*/  PRMT R22, R13, 0x5432, R8 ;  /* 0x000054320d167816 */ /* 0x004fc60000000008 */
[----:B------:R-:W-:Y:S01]  /*60a0*/  LDS.U16 R24, [R6+0xebe] ;  /* 0x000ebe0006187984 */ /* 0x000fe20000000400 */
[----:B----4-:R-:W-:Y:S01]  /*60b0*/  PRMT R23, R28, 0x5410, R23 ;  /* 0x000054101c177816 */ /* 0x010fe20000000017 */
[----:B------:R-:W-:Y:S01]  /*60c0*/  HFMA2 R10, R21, R31, R10 ;  /* 0x0000001f150a7231 */ /* 0x000fe2000000000a */
[----:B------:R-:W-:Y:S01]  /*60d0*/  PRMT R21, R30, 0x5410, R33 ;  /* 0x000054101e157816 */ /* 0x000fe20000000021 */
[----:B------:R-:W-:Y:S04]  /*60e0*/  LDS.U16 R31, [R6+0x13f8] ;  /* 0x0013f800061f7984 */ /* 0x000fe80000000400 */
[----:B------:R-:W2:Y:S01]  /*60f0*/  LDS.U16 R30, [R6+0x14be] ;  /* 0x0014be00061e7984 */ /* 0x000ea20000000400 */
[----:B------:R-:W-:-:S03]  /*6100*/  HFMA2 R21, R11, R21, R10 ;  /* 0x000000150b157231 */ /* 0x000fc6000000000a */
[----:B------:R-:W4:Y:S04]  /*6110*/  LDS.U16 R33, [R6+0x13fe] ;  /* 0x0013fe0006217984 */ /* 0x000f280000000400 */
[----:B------:R-:W5:Y:S01]  /*6120*/  LDS.64 R10, [R7+0xc28] ;  /* 0x000c2800070a7984 */ /* 0x000f620000000a00 */
[----:B------:R-:W-:-:S03]  /*6130*/  PRMT R38, R21, 0x5432, R12 ;  /* 0x0000543215267816 */ /* 0x000fc6000000000c */
[----:B------:R-:W5:Y:S01]  /*6140*/  LDS.U16 R25, [R6+0xdf8] ;  /* 0x000df80006197984 */ /* 0x000f620000000400 */
[--C-:B-1----:R-:W-:Y:S01]  /*6150*/  PRMT R8, R8, 0x5432, R18.reuse ;  /* 0x0000543208087816 */ /* 0x102fe20000000012 */
[----:B------:R-:W-:Y:S01]  /*6160*/  HFMA2 R22, R22, R37, R38 ;  /* 0x0000002516167231 */ /* 0x000fe20000000026 */
[----:B------:R-:W-:Y:S01]  /*6170*/  PRMT R37, R26, 0x5410, R27 ;  /* 0x000054101a257816 */ /* 0x000fe2000000001b */
[----:B------:R-:W1:Y:S01]  /*6180*/  LDS.64 R12, [R7+0xc68] ;  /* 0x000c6800070c7984 */ /* 0x000e620000000a00 */
[----:B---3--:R-:W-:Y:S02]  /*6190*/  PRMT R18, R14, 0x7610, R18 ;  /* 0x000076100e127816 */ /* 0x008fe40000000012 */
[----:B------:R-:W-:Y:S01]  /*61a0*/  PRMT R20, R22, 0x5432, R20 ;  /* 0x0000543216147816 */ /* 0x000fe20000000014 */
[----:B------:R-:W-:Y:S04]  /*61b0*/  LDS.U16 R26, [R6+0xdfe] ;  /* 0x000dfe00061a7984 */ /* 0x000fe80000000400 */
[----:B------:R-:W3:Y:S01]  /*61c0*/  LDS.U16 R27, [R6+0x17c4] ;  /* 0x0017c400061b7984 */ /* 0x000ee20000000400 */
[----:B------:R-:W-:Y:S01]  /*61d0*/  HFMA2 R8, R8, R37, R20 ;  /* 0x0000002508087231 */ /* 0x000fe20000000014 */
[----:B------:R-:W-:-:S02]  /*61e0*/  PRMT R37, R32, 0x5410, R35 ;  /* 0x0000541020257816 */ /* 0x000fc40000000023 */
[----:B------:R-:W-:Y:S01]  /*61f0*/  PRMT R35, R14, 0x5432, R16 ;  /* 0x000054320e237816 */ /* 0x000fe20000000010 */
[----:B------:R-:W-:Y:S01]  /*6200*/  LDS.U16 R20, [R6+0x17ca] ;  /* 0x0017ca0006147984 */ /* 0x000fe20000000400 */
[----:B------:R-:W-:-:S03]  /*6210*/  PRMT R14, R16, 0x5432, R14 ;  /* 0x00005432100e7816 */ /* 0x000fc6000000000e */
[----:B------:R-:W-:Y:S01]  /*6220*/  LDS.U16 R28, [R6+0x170a] ;  /* 0x00170a00061c7984 */ /* 0x000fe20000000400 */
[----:B------:R-:W-:-:S03]  /*6230*/  HFMA2 R8, R18, R23, R8 ;  /* 0x0000001712087231 */ /* 0x000fc60000000008 */
[----:B------:R-:W3:Y:S01]  /*6240*/  LDS.U16 R23, [R6+0x1704] ;  /* 0x0017040006177984 */ /* 0x000ee20000000400 */
[----:B--2---:R-:W-:Y:S01]  /*6250*/  PRMT R18, R30, 0x5410, R31 ;  /* 0x000054101e127816 */ /* 0x004fe2000000001f */
[----:B------:R-:W-:Y:S01]  /*6260*/  HFMA2 R8, R35, R37, R8 ;  /* 0x0000002523087231 */ /* 0x000fe20000000008 */
[----:B------:R-:W-:Y:S01]  /*6270*/  PRMT R37, R29, 0x5410, R34 ;  /* 0x000054101d257816 */ /* 0x000fe20000000022 */
[----:B------:R-:W-:Y:S01]  /*6280*/  LDS.U16 R32, [R6+0x1104] ;  /* 0x0011040006207984 */ /* 0x000fe20000000400 */
[----:B----4-:R-:W-:Y:S02]  /*6290*/  PRMT R33, R36, 0x5410, R33 ;  /* 0x0000541024217816 */ /* 0x010fe40000000021 */
[----:B-----5:R-:W-:Y:S01]  /*62a0*/  PRMT R16, R10, 0x7610, R16 ;  /* 0x000076100a107816 */ /* 0x020fe20000000010 */
[----:B------:R-:W2:Y:S01]  /*62b0*/  LDS.U16 R29, [R6+0x11c4] ;  /* 0x0011c400061d7984 */ /* 0x000ea20000000400 */
[----:B------:R-:W-:-:S03]  /*62c0*/  PRMT R21, R8, 0x5432, R21 ;  /* 0x0000543208157816 */ /* 0x000fc60000000015 */
[----:B------:R-:W-:Y:S02]  /*62d0*/  LDS.U16 R31, [R6+0x14c4] ;  /* 0x0014c400061f7984 */ /* 0x000fe40000000400 */
[----:B------:R-:W-:Y:S02]  /*62e0*/  HFMA2 R14, R14, R37, R21 ;  /* 0x000000250e0e7231 */ /* 0x000fe40000000015 */
[----:B------:R-:W-:Y:S03]  /*62f0*/  LDS.U16 R30, [R6+0x17d0] ;  /* 0x0017d000061e7984 */ /* 0x000fe60000000400 */
[----:B------:R-:W-:Y:S01]  /*6300*/  PRMT R22, R14, 0x5432, R22 ;  /* 0x000054320e167816 */ /* 0x000fe20000000016 */
[----:B------:R-:W4:Y:S04]  /*6310*/  LDS.U16 R21, [R6+0x11ca] ;  /* 0x0011ca0006157984 */ /* 0x000f280000000400 */
[----:B------:R-:W-:Y:S01]  /*6320*/  LDS.U16 R34, [R6+0x1716] ;  /* 0x0017160006227984 */ /* 0x000fe20000000400 */
[----:B------:R-:W-:-:S03]  /*6330*/  HFMA2 R18, R35, R18, R22 ;  /* 0x0000001223127231 */ /* 0x000fc60000000016 */
[----:B------:R-:W5:Y:S04]  /*6340*/  LDS.U16 R22, [R6+0x110a] ;  /* 0x00110a0006167984 */ /* 0x000f680000000400 */
[----:B------:R-:W5:Y:S01]  /*6350*/  LDS.U16 R35, [R6+0x11d0] ;  /* 0x0011d00006237984 */ /* 0x000f620000000400 */
[----:B------:R-:W-:Y:S01]  /*6360*/  HFMA2 R18, R16, R33, R18 ;  /* 0x0000002110127231 */ /* 0x000fe20000000012 */
[----:B------:R-:W-:Y:S02]  /*6370*/  PRMT R33, R24, 0x5410, R25 ;  /* 0x0000541018217816 */ /* 0x000fe40000000019 */
[----:B------:R-:W-:Y:S01]  /*6380*/  LDS.U16 R16, [R6+0x14ca] ;  /* 0x0014ca0006107984 */ /* 0x000fe20000000400 */
[----:B-1----:R-:W-:Y:S02]  /*6390*/  PRMT R25, R10, 0x5432, R12 ;  /* 0x000054320a197816 */ /* 0x002fe4000000000c */
[----:B------:R-:W-:Y:S01]  /*63a0*/  PRMT R10, R12, 0x5432, R9 ;  /* 0x000054320c0a7816 */ /* 0x000fe20000000009 */
[----:B------:R-:W-:Y:S01]  /*63b0*/  LDS.U16 R24, [R6+0x140a] ;  /* 0x00140a0006187984 */ /* 0x000fe20000000400 */
[----:B------:R-:W-:Y:S01]  /*63c0*/  PRMT R9, R9, 0x5432, R19 ;  /* 0x0000543209097816 */ /* 0x000fe20000000013 */
[----:B------:R-:W-:Y:S01]  /*63d0*/  HFMA2 R18, R25, R33, R18 ;  /* 0x0000002119127231 */ /* 0x000fe20000000012 */
[----:B---3--:R-:W-:Y:S01]  /*63e0*/  PRMT R33, R26, 0x5410, R27 ;  /* 0x000054101a217816 */ /* 0x008fe2000000001b */
[----:B------:R-:W1:Y:S01]  /*63f0*/  LDS.U16 R25, [R6+0x1404] ;  /* 0x0014040006197984 */ /* 0x000e620000000400 */
[----:B------:R-:W-:-:S02]  /*6400*/  PRMT R12, R20, 0x5410, R23 ;  /* 0x00005410140c7816 */ /* 0x000fc40000000017 */
[----:B------:R-:W-:Y:S01]  /*6410*/  PRMT R19, R15, 0x7610, R19 ;  /* 0x000076100f137816 */ /* 0x000fe20000000013 */
[----:B------:R-:W3:Y:S01]  /*6420*/  LDS.U16 R27, [R6+0xec4] ;  /* 0x000ec400061b7984 */ /* 0x000ee20000000400 */
[----:B--2---:R-:W-:Y:S02]  /*6430*/  PRMT R29, R29, 0x5410, R28 ;  /* 0x000054101d1d7816 */ /* 0x004fe4000000001c */
[----:B------:R-:W-:Y:S01]  /*6440*/  PRMT R20, R17, 0x5432, R15 ;  /* 0x0000543211147816 */ /* 0x000fe2000000000f */
[----:B------:R-:W-:Y:S01]  /*6450*/  LDS.U16 R26, [R6+0xeca] ;  /* 0x000eca00061a7984 */ /* 0x000fe20000000400 */
[----:B------:R-:W-:-:S03]  /*6460*/  PRMT R8, R18, 0x5432, R8 ;  /* 0x0000543212087816 */ /* 0x000fc60000000008 */
[----:B------:R-:W2:Y:S02]  /*6470*/  LDS.U16 R23, [R6+0xe0a] ;  /* 0x000e0a0006177984 */ /* 0x000ea40000000400 */
[----:B------:R-:W-:Y:S01]  /*6480*/  HFMA2 R10, R10, R33, R8 ;  /* 0x000000210a0a7231 */ /* 0x000fe20000000008 */
[----:B----4-:R-:W-:Y:S01]  /*6490*/  PRMT R21, R21, 0x5410, R32 ;  /* 0x0000541015157816 */ /* 0x010fe20000000020 */
[----:B------:R-:W4:Y:S03]  /*64a0*/  LDS.U16 R33, [R6+0xe04] ;  /* 0x000e040006217984 */ /* 0x000f260000000400 */
[----:B------:R-:W-:Y:S01]  /*64b0*/  PRMT R14, R10, 0x5432, R14 ;  /* 0x000054320a0e7816 */ /* 0x000fe2000000000e */
[----:B------:R-:W-:Y:S01]  /*64c0*/  LDS.U16 R28, [R6+0x17d6] ;  /* 0x0017d600061c7984 */ /* 0x000fe20000000400 */
[----:B-----5:R-:W-:-:S03]  /*64d0*/  PRMT R31, R22, 0x5410, R31 ;  /* 0x00005410161f7816 */ /* 0x020fc6000000001f */
[----:B------:R-:W-:Y:S01]  /*64e0*/  LDS.U16 R32, [R6+0x1110] ;  /* 0x0011100006207984 */ /* 0x000fe20000000400 */
[----:B------:R-:W-:Y:S01]  /*64f0*/  HFMA2 R12, R9, R12, R14 ;  /* 0x0000000c090c7231 */ /* 0x000fe2000000000e */
[----:B------:R-:W-:Y:S02]  /*6500*/  PRMT R43, R35, 0x5410, R34 ;  /* 0x00005410232b7816 */ /* 0x000fe40000000022 */
[----:B------:R-:W5:Y:S04]  /*6510*/  LDS.64 R8, [R7+0x930] ;  /* 0x0009300007087984 */ /* 0x000f680000000a00 */
[----:B------:R-:W-:Y:S01]  /*6520*/  LDS.U16 R34, [R6+0x17e2] ;  /* 0x0017e20006227984 */ /* 0x000fe20000000400 */
[----:B------:R-:W-:Y:S01]  /*6530*/  HFMA2 R12, R19, R29, R12 ;  /* 0x0000001d130c7231 */ /* 0x000fe2000000000c */
[----:B------:R-:W-:-:S02]  /*6540*/  PRMT R19, R15, 0x5432, R17 ;  /* 0x000054320f137816 */ /* 0x000fc40000000011 */
[----:B------:R-:W5:Y:S01]  /*6550*/  LDS.U16 R29, [R6+0x1710] ;  /* 0x00171000061d7984 */ /* 0x000f620000000400 */
[C---:B------:R-:W-:Y:S02]  /*6560*/  PRMT R17, R11.reuse, 0x7610, R17 ;  /* 0x000076100b117816 */ /* 0x040fe40000000011 */
[----:B-1----:R-:W-:Y:S01]  /*6570*/  PRMT R16, R16, 0x5410, R25 ;  /* 0x0000541010107816 */ /* 0x002fe20000000019 */
[----:B------:R-:W1:Y:S01]  /*6580*/  LDS.64 R14, [R7+0x970] ;  /* 0x00097000070e7984 */ /* 0x000e620000000a00 */
[----:B------:R-:W-:Y:S01]  /*6590*/  HFMA2 R12, R19, R21, R12 ;  /* 0x00000015130c7231 */ /* 0x000fe2000000000c */
[----:B------:R-:W-:Y:S02]  /*65a0*/  PRMT R11, R11, 0x5432, R13 ;  /* 0x000054320b0b7816 */ /* 0x000fe4000000000d */
[----:B---3--:R-:W-:Y:S01]  /*65b0*/  PRMT R27, R27, 0x5410, R24 ;  /* 0x000054101b1b7816 */ /* 0x008fe20000000018 */
[----:B------:R-:W3:Y:S04]  /*65c0*/  LDS.U16 R25, [R6+0x11d6] ;  /* 0x0011d60006197984 */ /* 0x000ee80000000400 */
[----:B------:R-:W-:Y:S01]  /*65d0*/  LDS.U16 R24, [R6+0x1116] ;  /* 0x0011160006187984 */ /* 0x000fe20000000400 */
[----:B------:R-:W-:-:S02]  /*65e0*/  PRMT R18, R12, 0x5432, R18 ;  /* 0x000054320c127816 */ /* 0x000fc40000000012 */
[----:B--2---:R-:W-:Y:S01]  /*65f0*/  PRMT R22, R23, 0x5410, R30 ;  /* 0x0000541017167816 */ /* 0x004fe2000000001e */
[----:B------:R-:W-:Y:S01]  /*6600*/  LDS.U16 R35, [R6+0x171c] ;  /* 0x00171c0006237984 */ /* 0x000fe20000000400 */
[----:B----4-:R-:W-:Y:S01]  /*6610*/  PRMT R21, R26, 0x5410, R33 ;  /* 0x000054101a157816 */ /* 0x010fe20000000021 */
[----:B------:R-:W-:Y:S02]  /*6620*/  HFMA2 R20, R20, R31, R18 ;  /* 0x0000001f14147231 */ /* 0x000fe40000000012 */
[----:B------:R-:W-:Y:S03]  /*6630*/  LDS.U16 R30, [R6+0x17dc] ;  /* 0x0017dc00061e7984 */ /* 0x000fe60000000400 */
[----:B------:R-:W-:Y:S01]  /*6640*/  PRMT R10, R20, 0x5432, R10 ;  /* 0x00005432140a7816 */ /* 0x000fe2000000000a */
[----:B------:R-:W-:Y:S04]  /*6650*/  LDS.U16 R23, [R6+0x14d6] ;  /* 0x0014d60006177984 */ /* 0x000fe80000000400 */
[----:B------:R-:W-:Y:S01]  /*6660*/  LDS.U16 R26, [R6+0x1410] ;  /* 0x00141000061a7984 */ /* 0x000fe20000000400 */
[----:B------:R-:W-:Y:S01]  /*6670*/  HFMA2 R10, R19, R16, R10 ;  /* 0x00000010130a7231 */ /* 0x000fe2000000000a */
[----:B-----5:R-:W-:-:S02]  /*6680*/  PRMT R13, R13, 0x5432, R8 ;  /* 0x000054320d0d7816 */ /* 0x020fc40000000008 */
[----:B------:R-:W2:Y:S04]  /*6690*/  LDS.64 R18, [R7+0xab0] ;  /* 0x000ab00007127984 */ /* 0x000ea80000000a00 */
[----:B------:R-:W-:Y:S01]  /*66a0*/  LDS.U16 R31, [R6+0xe10] ;  /* 0x000e1000061f7984 */ /* 0x000fe20000000400 */
[----:B------:R-:W-:Y:S01]  /*66b0*/  PRMT R33, R28, 0x5410, R29 ;  /* 0x000054101c217816 */ /* 0x000fe2000000001d */
[----:B------:R-:W-:Y:S02]  /*66c0*/  HFMA2 R10, R17, R27, R10 ;  /* 0x0000001b110a7231 */ /* 0x000fe4000000000a */
[----:B------:R-:W-:Y:S01]  /*66d0*/  LDS.U16 R29, [R6+0xed0] ;  /* 0x000ed000061d7984 */ /* 0x000fe20000000400 */
[----:B-1----:R-:W-:-:S03]  /*66e0*/  PRMT R8, R8, 0x5432, R14 ;  /* 0x0000543208087816 */ /* 0x002fc6000000000e */
[----:B------:R-:W1:Y:S01]  /*66f0*/  LDS.64 R16, [R7+0xaf0] ;  /* 0x000af00007107984 */ /* 0x000e620000000a00 */
[----:B------:R-:W-:Y:S01]  /*6700*/  HFMA2 R21, R11, R21, R10 ;  /* 0x000000150b157231 */ /* 0x000fe2000000000a */
[----:B---3--:R-:W-:Y:S02]  /*6710*/  PRMT R45, R25, 0x5410, R32 ;  /* 0x00005410192d7816 */ /* 0x008fe40000000020 */
[----:B------:R-:W3:Y:S04]  /*6720*/  LDS.U16 R27, [R6+0x14d0] ;  /* 0x0014d000061b7984 */ /* 0x000ee80000000400 */
[----:B------:R-:W4:Y:S01]  /*6730*/  LDS.64 R10, [R7+0xc30] ;  /* 0x000c3000070a7984 */ /* 0x000f220000000a00 */
[----:B------:R-:W-:-:S03]  /*6740*/  PRMT R12, R21, 0x5432, R12 ;  /* 0x00005432150c7816 */ /* 0x000fc6000000000c */
[----:B------:R-:W5:Y:S02]  /*6750*/  LDS.U16 R28, [R6+0xed6] ;  /* 0x000ed600061c7984 */ /* 0x000f640000000400 */
[----:B------:R-:W-:Y:S02]  /*6760*/  HFMA2 R22, R13, R22, R12 ;  /* 0x000000160d167231 */ /* 0x000fe4000000000c */
[----:B------:R-:W-:Y:S03]  /*6770*/  LDS.U16 R37, [R6+0x11dc] ;  /* 0x0011dc0006257984 */ /* 0x000fe60000000400 */
[----:B------:R-:W-:Y:S01]  /*6780*/  PRMT R36, R22, 0x5432, R20 ;  /* 0x0000543216247816 */ /* 0x000fe20000000014 */
[----:B------:R-:W5:Y:S04]  /*6790*/  LDS.64 R12, [R7+0xc70] ;  /* 0x000c7000070c7984 */ /* 0x000f680000000a00 */
[----:B------:R-:W5:Y:S01]  /*67a0*/  LDS.U16 R20, [R6+0x1416] ;  /* 0x0014160006147984 */ /* 0x000f620000000400 */
[----:B------:R-:W-:Y:S01]  /*67b0*/  HFMA2 R8, R8, R33, R36 ;  /* 0x0000002108087231 */ /* 0x000fe20000000024 */
[----:B--2---:R-:W-:-:S02]  /*67c0*/  PRMT R14, R18, 0x7610, R14 ;  /* 0x00007610120e7816 */ /* 0x004fc4000000000e */
[----:B------:R-:W2:Y:S04]  /*67d0*/  LDS.U16 R36, [R6+0x1722] ;  /* 0x0017220006247984 */ /* 0x000ea80000000400 */
[----:B------:R-:W-:Y:S01]  /*67e0*/  LDS.U16 R33, [R6+0xe16] ;  /* 0x000e160006217984 */ /* 0x000fe20000000400 */
[----:B------:R-:W-:-:S03]  /*67f0*/  HFMA2 R8, R14, R43, R8 ;  /* 0x0000002b0e087231 */ /* 0x000fc60000000008 */
[----:B------:R-:W-:Y:S01]  /*6800*/  LDS.U16 R25, [R6+0x1122] ;  /* 0x0011220006197984 */ /* 0x000fe20000000400 */
[----:B-1----:R-:W-:Y:S02]  /*6810*/  PRMT R43, R18, 0x5432, R16 ;  /* 0x00005432122b7816 */ /* 0x002fe40000000010 */
[----:B------:R-:W-:Y:S01]  /*6820*/  PRMT R18, R16, 0x5432, R18 ;  /* 0x0000543210127816 */ /* 0x000fe20000000012 */
[----:B------:R-:W-:Y:S01]  /*6830*/  LDS.U16 R32, [R6+0x141c] ;  /* 0x00141c0006207984 */ /* 0x000fe20000000400 */
[----:B---3--:R-:W-:Y:S01]  /*6840*/  PRMT R27, R24, 0x5410, R27 ;  /* 0x00005410181b7816 */ /* 0x008fe2000000001b */
[----:B------:R-:W-:Y:S02]  /*6850*/  HFMA2 R8, R43, R45, R8 ;  /* 0x0000002d2b087231 */ /* 0x000fe40000000008 */
[----:B------:R-:W1:Y:S01]  /*6860*/  LDS.U16 R38, [R6+0x11e2] ;  /* 0x0011e20006267984 */ /* 0x000e620000000400 */
[----:B----4-:R-:W-:-:S03]  /*6870*/  PRMT R16, R10, 0x7610, R16 ;  /* 0x000076100a107816 */ /* 0x010fc60000000010 */
[----:B------:R-:W-:Y:S01]  /*6880*/  LDS.U16 R45, [R6+0xeee] ;  /* 0x000eee00062d7984 */ /* 0x000fe20000000400 */
[----:B-----5:R-:W-:-:S03]  /*6890*/  PRMT R31, R28, 0x5410, R31 ;  /* 0x000054101c1f7816 */ /* 0x020fc6000000001f */
[----:B------:R-:W-:Y:S01]  /*68a0*/  LDS.U16 R28, [R6+0xe22] ;  /* 0x000e2200061c7984 */ /* 0x000fe20000000400 */
[----:B------:R-:W-:Y:S01]  /*68b0*/  PRMT R14, R8, 0x5432, R21 ;  /* 0x00005432080e7816 */ /* 0x000fe20000000015 */
[C---:B------:R-:W-:Y:S01]  /*68c0*/  HFMA2 R30, R9.reuse.H0_H0, R30.H0_H0, R8.H0_H0 ;  /* 0x2000001e091e7231 */ /* 0x040fe20000040808 */
[----:B------:R-:W-:Y:S01]  /*68d0*/  PRMT R8, R23, 0x5410, R26 ;  /* 0x0000541017087816 */ /* 0x000fe2000000001a */
[----:B------:R-:W-:Y:S02]  /*68e0*/  LDS.U16 R48, [R6+0x173a] ;  /* 0x00173a0006307984 */ /* 0x000fe40000000400 */
[----:B------:R-:W-:Y:S02]  /*68f0*/  HFMA2 R14, R18, R27, R14 ;  /* 0x0000001b120e7231 */ /* 0x000fe4000000000e */
[----:B------:R-:W-:Y:S01]  /*6900*/  HFMA2 R30, R9.H1_H1, R34.H0_H0, R30.H0_H0 ;  /* 0x20000022091e7231 */ /* 0x000fe20000040c1e */
[----:B------:R-:W-:Y:S01]  /*6910*/  PRMT R9, R10, 0x5432, R12 ;  /* 0x000054320a097816 */ /* 0x000fe2000000000c */
[----:B------:R-:W3:Y:S01]  /*6920*/  LDS.U16 R23, [R6+0xedc] ;  /* 0x000edc0006177984 */ /* 0x000ee20000000400 */
[----:B------:R-:W-:Y:S01]  /*6930*/  PRMT R22, R14, 0x5432, R22 ;  /* 0x000054320e167816 */ /* 0x000fe20000000016 */
[----:B------:R-:W-:Y:S01]  /*6940*/  HFMA2 R14, R15.H0_H0, R35.H0_H0, R14.H0_H0 ;  /* 0x200000230f0e7231 */ /* 0x000fe2000004080e */
[----:B------:R-:W-:Y:S01]  /*6950*/  PRMT R29, R29, 0x5410, R20 ;  /* 0x000054101d1d7816 */ /* 0x000fe20000000014 */
[----:B------:R-:W-:Y:S01]  /*6960*/  HFMA2 R30, R19.H0_H0, R37.H0_H0, R30.H0_H0 ;  /* 0x20000025131e7231 */ /* 0x000fe2000004081e */
[----:B------:R-:W-:Y:S01]  /*6970*/  LDS.64 R20, [R7+0x938] ;  /* 0x0009380007147984 */ /* 0x000fe20000000a00 */
[----:B--2---:R-:W-:-:S02]  /*6980*/  HFMA2 R14, R15.H1_H1, R36.H0_H0, R14.H0_H0 ;  /* 0x200000240f0e7231 */ /* 0x004fc40000040c0e */
[----:B------:R-:W-:Y:S02]  /*6990*/  HFMA2 R8, R43, R8, R22 ;  /* 0x000000082b087231 */ /* 0x000fe40000000016 */
[----:B------:R-:W-:Y:S01]  /*69a0*/  LDS.U16 R22, [R6+0x1422] ;  /* 0x0014220006167984 */ /* 0x000fe20000000400 */
[----:B------:R-:W-:-:S03]  /*69b0*/  HFMA2 R14, R17.H0_H0, R39.H0_H0, R14.H0_H0 ;  /* 0x20000027110e7231 */ /* 0x000fc6000004080e */
[----:B------:R-:W2:Y:S01]  /*69c0*/  LDS.U16 R26, [R6+0xee2] ;  /* 0x000ee200061a7984 */ /* 0x000ea20000000400 */
[----:B------:R-:W-:-:S03]  /*69d0*/  HFMA2 R8, R16, R29, R8 ;  /* 0x0000001d10087231 */ /* 0x000fc60000000008 */
[----:B------:R-:W4:Y:S04]  /*69e0*/  LDS.U16 R29, [R6+0x17e8] ;  /* 0x0017e800061d7984 */ /* 0x000f280000000400 */
[----:B------:R-:W5:Y:S01]  /*69f0*/  LDS.U16 R27, [R6+0xe1c] ;  /* 0x000e1c00061b7984 */ /* 0x000f620000000400 */
[----:B-1----:R-:W-:Y:S01]  /*6a00*/  PRMT R10, R38, 0x5410, R41 ;  /* 0x00005410260a7816 */ /* 0x002fe20000000029 */
[----:B------:R-:W-:Y:S02]  /*6a10*/  HFMA2 R8, R9, R31, R8 ;  /* 0x0000001f09087231 */ /* 0x000fe40000000008 */
[----:B------:R-:W-:Y:S04]  /*6a20*/  LDS.U16 R31, [R6+0x17ee] ;  /* 0x0017ee00061f7984 */ /* 0x000fe80000000400 */
[----:B------:R-:W-:Y:S01]  /*6a30*/  LDS.U16 R34, [R6+0x11ee] ;  /* 0x0011ee0006227984 */ /* 0x000fe20000000400 */
[--C-:B------:R-:W-:Y:S01]  /*6a40*/  HFMA2 R33, R12.H1_H1, R33.H0_H0, R8.reuse.H1_H1 ;  /* 0x200000210c217231 */ /* 0x100fe20000060c08 */
[----:B------:R-:W-:Y:S01]  /*6a50*/  PRMT R12, R32, 0x5410, R25 ;  /* 0x00005410200c7816 */ /* 0x000fe20000000019 */
[----:B------:R-:W-:Y:S01]  /*6a60*/  HFMA2 R15, R19.H0_H0, R40.H0_H0, R8.H0_H0 ;  /* 0x20000028130f7231 */ /* 0x000fe20000040808 */
[----:B------:R-:W-:Y:S02]  /*6a70*/  LDS.U16 R32, [R6+0x11e8] ;  /* 0x0011e80006207984 */ /* 0x000fe40000000400 */
[----:B------:R-:W-:-:S02]  /*6a80*/  PRMT R14, R33, 0x5410, R14 ;  /* 0x00005410210e7816 */ /* 0x000fc4000000000e */
[----:B------:R-:W-:Y:S01]  /*6a90*/  PRMT R30, R30, 0x5410, R15 ;  /* 0x000054101e1e7816 */ /* 0x000fe2000000000f */
[----:B------:R-:W-:Y:S02]  /*6aa0*/  LDS.U16 R33, [R6+0x1728] ;  /* 0x0017280006217984 */ /* 0x000fe40000000400 */
[----:B------:R-:W-:Y:S02]  /*6ab0*/  HFMA2 R12, R17, R12, R14 ;  /* 0x0000000c110c7231 */ /* 0x000fe4000000000e */
[----:B------:R-:W-:Y:S01]  /*6ac0*/  HFMA2 R10, R19.H1_H1, R10, R30 ;  /* 0x0000000a130a7231 */ /* 0x000fe20000000c1e */
[----:B------:R-:W-:Y:S03]  /*6ad0*/  LDS.64 R14, [R7+0xab8] ;  /* 0x000ab800070e7984 */ /* 0x000fe60000000a00 */
[C---:B---3--:R-:W-:Y:S01]  /*6ae0*/  HFMA2 R25, R11.reuse.H0_H0, R23.H0_H0, R10.H1_H1 ;  /* 0x200000170b197231 */ /* 0x048fe2000006080a */
[----:B------:R-:W1:Y:S03]  /*6af0*/  LDS.64 R18, [R7+0x978] ;  /* 0x0009780007127984 */ /* 0x000e660000000a00 */
[----:B--2---:R-:W-:Y:S01]  /*6b00*/  HFMA2 R25, R11.H1_H1, R26.H0_H0, R25.H0_H0 ;  /* 0x2000001a0b197231 */ /* 0x004fe20000040c19 */
[----:B------:R-:W2:Y:S01]  /*6b10*/  LDS.U16 R37, [R6+0x14e8] ;  /* 0x0014e80006257984 */ /* 0x000ea20000000400 */
[----:B------:R-:W-:-:S02]  /*6b20*/  HFMA2 R24, R17.H1_H1, R22.H0_H0, R12.H0_H0 ;  /* 0x2000001611187231 */ /* 0x000fc40000040c0c */
[----:B----4-:R-:W-:Y:S01]  /*6b30*/  HFMA2 R10, R20.H0_H0, R29.H0_H0, R10.H0_H0 ;  /* 0x2000001d140a7231 */ /* 0x010fe2000004080a */
[----:B------:R-:W3:Y:S01]  /*6b40*/  LDS.U16 R30, [R6+0x172e] ;  /* 0x00172e00061e7984 */ /* 0x000ee20000000400 */
[----:B-----5:R-:W-:-:S03]  /*6b50*/  HFMA2 R24, R13.H0_H0, R27.H0_H0, R24.H0_H0 ;  /* 0x2000001b0d187231 */ /* 0x020fc60000040818 */
[----:B------:R-:W-:Y:S01]  /*6b60*/  LDS.U16 R35, [R6+0x1128] ;  /* 0x0011280006237984 */ /* 0x000fe20000000400 */
[----:B------:R-:W-:-:S03]  /*6b70*/  HFMA2 R24, R13.H1_H1, R28.H0_H0, R24.H0_H0 ;  /* 0x2000001c0d187231 */ /* 0x000fc60000040c18 */
[----:B------:R-:W4:Y:S04]  /*6b80*/  LDS.64 R8, [R7+0xaf8] ;  /* 0x000af80007087984 */ /* 0x000f280000000a00 */
[----:B------:R-:W-:Y:S04]  /*6b90*/  LDS.U16 R36, [R6+0x112e] ;  /* 0x00112e0006247984 */ /* 0x000fe80000000400 */
[----:B------:R-:W5:Y:S04]  /*6ba0*/  LDS.U16 R39, [R6+0x1428] ;  /* 0x0014280006277984 */ /* 0x000f680000000400 */
[----:B------:R-:W-:Y:S04]  /*6bb0*/  LDS.U16 R38, [R6+0x14ee] ;  /* 0x0014ee0006267984 */ /* 0x000fe80000000400 */
[----:B------:R-:W5:Y:S04]  /*6bc0*/  LDS.U16 R41, [R6+0x142e] ;  /* 0x00142e0006297984 */ /* 0x000f680000000400 */
[----:B------:R-:W-:Y:S04]  /*6bd0*/  LDS.U16 R43, [R6+0xee8] ;  /* 0x000ee800062b7984 */ /* 0x000fe80000000400 */
[----:B------:R-:W5:Y:S01]  /*6be0*/  LDS.64 R16, [R7+0xc38] ;  /* 0x000c380007107984 */ /* 0x000f620000000a00 */
[----:B-1----:R-:W-:-:S03]  /*6bf0*/  HFMA2 R33, R18.H0_H0, R33.H0_H0, R12.H1_H1 ;  /* 0x2000002112217231 */ /* 0x002fc6000006080c */
[----:B------:R-:W-:Y:S01]  /*6c00*/  LDS.U16 R40, [R6+0xe28] ;  /* 0x000e280006287984 */ /* 0x000fe20000000400 */
[----:B--2---:R-:W-:-:S03]  /*6c10*/  PRMT R37, R37, 0x5410, R34 ;  /* 0x0000541025257816 */ /* 0x004fc60000000022 */
[----:B------:R1:W2:Y:S01]  /*6c20*/  LDS.64 R22, [R7+0xc78] ;  /* 0x000c780007167984 */ /* 0x0002a20000000a00 */
[----:B---3--:R-:W-:-:S03]  /*6c30*/  HFMA2 R30, R18.H1_H1, R30.H0_H0, R33.H0_H0 ;  /* 0x2000001e121e7231 */ /* 0x008fc60000040c21 */
[----:B------:R-:W-:Y:S04]  /*6c40*/  LDS.U16 R50, [R6+0x11fa] ;  /* 0x0011fa0006327984 */ /* 0x000fe80000000400 */
[----:B------:R-:W3:Y:S01]  /*6c50*/  LDS.U16 R53, [R6+0x14f4] ;  /* 0x0014f40006357984 */ /* 0x000ee20000000400 */
[----:B-1----:R-:W-:Y:S02]  /*6c60*/  HFMA2 R7, R20.H1_H1, R31.H0_H0, R10.H0_H0 ;  /* 0x2000001f14077231 */ /* 0x002fe40000040c0a */
[----:B----4-:R-:W-:Y:S01]  /*6c70*/  HFMA2 R12, R8.H0_H0, R35.H0_H0, R30.H0_H0 ;  /* 0x20000023080c7231 */ /* 0x010fe2000004081e */
[----:B------:R-:W1:Y:S01]  /*6c80*/  LDS.U16 R42, [R6+0xe2e] ;  /* 0x000e2e00062a7984 */ /* 0x000e620000000400 */
[----:B------:R-:W-:-:S03]  /*6c90*/  HFMA2 R7, R14.H0_H0, R32.H0_H0, R7.H0_H0 ;  /* 0x200000200e077231 */ /* 0x000fc60000040807 */
[----:B------:R-:W4:Y:S01]  /*6ca0*/  LDS.U16 R52, [R6+0x1134] ;  /* 0x0011340006347984 */ /* 0x000f220000000400 */
[----:B-----5:R-:W-:Y:S02]  /*6cb0*/  PRMT R39, R39, 0x5410, R36 ;  /* 0x0000541027277816 */ /* 0x020fe40000000024 */
[----:B------:R-:W-:Y:S01]  /*6cc0*/  PRMT R25, R25, 0x5410, R7 ;  /* 0x0000541019197816 */ /* 0x000fe20000000007 */
[----:B------:R-:W-:Y:S01]  /*6cd0*/  LDS.U16 R51, [R6+0x113a] ;  /* 0x00113a0006337984 */ /* 0x000fe20000000400 */
[----:B------:R-:W-:-:S03]  /*6ce0*/  PRMT R24, R24, 0x5410, R12 ;  /* 0x0000541018187816 */ /* 0x000fc6000000000c */
[----:B------:R-:W5:Y:S01]  /*6cf0*/  LDS.U16 R54, [R6+0x1434] ;  /* 0x0014340006367984 */ /* 0x000f620000000400 */
[----:B------:R-:W-:Y:S02]  /*6d00*/  HFMA2 R7, R14, R37, R25 ;  /* 0x000000250e077231 */ /* 0x000fe40000000019 */
[C---:B------:R-:W-:Y:S01]  /*6d10*/  HFMA2 R10, R8.reuse, R39, R24 ;  /* 0x00000027080a7231 */ /* 0x040fe20000000018 */
[----:B------:R-:W5:Y:S03]  /*6d20*/  LDS.U16 R26, [R6+0x14fa] ;  /* 0x0014fa00061a7984 */ /* 0x000f660000000400 */
[--C-:B------:R-:W-:Y:S01]  /*6d30*/  HFMA2 R11, R8.H1_H1, R41.H0_H0, R10.reuse.H0_H0 ;  /* 0x20000029080b7231 */ /* 0x100fe20000040c0a */
[----:B------:R-:W5:Y:S01]  /*6d40*/  LDS.U16 R13, [R6+0x143a] ;  /* 0x00143a00060d7984 */ /* 0x000f620000000400 */
[----:B------:R-:W-:Y:S02]  /*6d50*/  HFMA2 R47, R19.H0_H0, R47.H0_H0, R10.H1_H1 ;  /* 0x2000002f132f7231 */ /* 0x000fe4000006080a */
[--C-:B------:R-:W-:Y:S01]  /*6d60*/  HFMA2 R38, R14.H1_H1, R38.H0_H0, R7.reuse.H0_H0 ;  /* 0x200000260e267231 */ /* 0x100fe20000040c07 */
[----:B------:R-:W5:Y:S01]  /*6d70*/  LDS.U16 R27, [R6+0xef4] ;  /* 0x000ef400061b7984 */ /* 0x000f620000000400 */
[----:B------:R-:W-:-:S02]  /*6d80*/  HFMA2 R44, R21.H0_H0, R44.H0_H0, R7.H1_H1 ;  /* 0x2000002c152c7231 */ /* 0x000fc40000060807 */
[C---:B------:R-:W-:Y:S01]  /*6d90*/  HFMA2 R8, R16.reuse.H0_H0, R43.H0_H0, R38.H0_H0 ;  /* 0x2000002b10087231 */ /* 0x040fe20000040826 */
[----:B------:R-:W5:Y:S01]  /*6da0*/  LDS.U16 R20, [R6+0xe34] ;  /* 0x000e340006147984 */ /* 0x000f620000000400 */
[----:B------:R-:W-:Y:S02]  /*6db0*/  HFMA2 R44, R21.H1_H1, R46.H0_H0, R44.H0_H0 ;  /* 0x2000002e152c7231 */ /* 0x000fe40000040c2c */
[----:B------:R-:W-:Y:S01]  /*6dc0*/  HFMA2 R8, R16.H1_H1, R45.H0_H0, R8.H0_H0 ;  /* 0x2000002d10087231 */ /* 0x000fe20000040c08 */
[----:B------:R-:W5:Y:S01]  /*6dd0*/  LDS.U16 R18, [R6+0xefa] ;  /* 0x000efa0006127984 */ /* 0x000f620000000400 */
[----:B------:R-:W-:Y:S02]  /*6de0*/  HFMA2 R44, R15.H0_H0, R49.H0_H0, R44.H0_H0 ;  /* 0x200000310f2c7231 */ /* 0x000fe4000004082c */
[----:B--2---:R-:W-:Y:S01]  /*6df0*/  HFMA2 R11, R22.H0_H0, R40.H0_H0, R11.H0_H0 ;  /* 0x20000028160b7231 */ /* 0x004fe2000004080b */
[----:B------:R2:W5:Y:S01]  /*6e00*/  LDS.U16 R28, [R6+0xe3a] ;  /* 0x000e3a00061c7984 */ /* 0x0005620000000400 */
[----:B------:R-:W-:Y:S01]  /*6e10*/  HFMA2 R47, R19.H1_H1, R48.H0_H0, R47.H0_H0 ;  /* 0x20000030132f7231 */ /* 0x000fe20000040c2f */
[----:B---3--:R-:W-:-:S02]  /*6e20*/  PRMT R50, R53, 0x5410, R50 ;  /* 0x0000541035327816 */ /* 0x008fc40000000032 */
[----:B------:R-:W-:Y:S01]  /*6e30*/  PRMT R8, R8, 0x5410, R44 ;  /* 0x0000541008087816 */ /* 0x000fe2000000002c */
[----:B-1----:R-:W-:Y:S02]  /*6e40*/  HFMA2 R11, R22.H1_H1, R42.H0_H0, R11.H0_H0 ;  /* 0x2000002a160b7231 */ /* 0x002fe40000040c0b */
[----:B----4-:R-:W-:Y:S02]  /*6e50*/  HFMA2 R47, R9.H0_H0, R52.H0_H0, R47.H0_H0 ;  /* 0x20000034092f7231 */ /* 0x010fe4000004082f */
[----:B--2---:R-:W-:Y:S02]  /*6e60*/  IMAD.MOV.U32 R6, RZ, RZ, 0x1 ;  /* 0x00000001ff067424 */ /* 0x004fe400078e00ff */
[C---:B------:R-:W-:Y:S01]  /*6e70*/  HFMA2 R7, R15.reuse, R50, R8 ;  /* 0x000000320f077231 */ /* 0x040fe20000000008 */
[----:B------:R-:W-:Y:S02]  /*6e80*/  PRMT R11, R11, 0x5410, R47 ;  /* 0x000054100b0b7816 */ /* 0x000fe4000000002f */
[----:B-----5:R-:W-:Y:S01]  /*6e90*/  PRMT R10, R54, 0x5410, R51 ;  /* 0x00005410360a7816 */ /* 0x020fe20000000033 */
[----:B------:R-:W-:-:S04]  /*6ea0*/  HFMA2 R26, R15.H1_H1, R26.H0_H0, R7.H0_H0 ;  /* 0x2000001a0f1a7231 */ /* 0x000fc80000040c07 */
[----:B------:R-:W-:-:S04]  /*6eb0*/  HFMA2 R10, R9, R10, R11 ;  /* 0x0000000a090a7231 */ /* 0x000fc8000000000b */
[----:B------:R-:W-:Y:S01]  /*6ec0*/  HFMA2 R13, R9.H1_H1, R13.H0_H0, R10.H0_H0 ;  /* 0x2000000d090d7231 */ /* 0x000fe20000040c0a */
[----:B------:R-:W-:Y:S01]  /*6ed0*/  PRMT R22, R22, 0x7610, R10 ;  /* 0x0000761016167816 */ /* 0x000fe2000000000a */
[----:B------:R-:W-:Y:S02]  /*6ee0*/  HFMA2 R26, R17.H0_H0, R27.H0_H0, R26.H0_H0 ;  /* 0x2000001b111a7231 */ /* 0x000fe4000004081a */
[----:B------:R-:W-:Y:S01]  /*6ef0*/  HFMA2 R13, R23.H0_H0, R20.H0_H0, R13.H0_H0 ;  /* 0x20000014170d7231 */ /* 0x000fe2000004080d */
[----:B------:R-:W-:Y:S01]  /*6f00*/  PRMT R20, R20, 0x7610, R7 ;  /* 0x0000761014147816 */ /* 0x000fe20000000007 */
[----:B------:R-:W-:Y:S02]  /*6f10*/  HFMA2 R9, R17.H1_H1, R18.H0_H0, R26.H0_H0 ;  /* 0x2000001211097231 */ /* 0x000fe40000040c1a */
[----:B------:R-:W-:Y:S01]  /*6f20*/  HFMA2 R8, R23.H1_H1, R28.H0_H0, R13.H0_H0 ;  /* 0x2000001c17087231 */ /* 0x000fe20000040c0d */
[----:B------:R-:W-:Y:S06]  /*6f30*/  BRA.U UP1, `(.L_x_19) ;  /* 0xffffffd101c87547 */ /* 0x000fec000b83ffff */
[----:B------:R-:W1:Y:S01]  /*6f40*/  LDC.64 R6, c[0x0][0x380] ;  /* 0x0000e000ff067b82 */ /* 0x000e620000000a00 */
[----:B------:R-:W-:Y:S01]  /*6f50*/  PRMT R4, R3, 0x9910, RZ ;  /* 0x0000991003047816 */ /* 0x000fe200000000ff */
[----:B------:R-:W-:Y:S01]  /*6f60*/  IMAD R2, R5, 0x180, R2 ;  /* 0x0000018005027824 */ /* 0x000fe200078e0202 */
[----:B------:R-:W-:-:S05]  /*6f70*/  SHF.R.U32.HI R3, RZ, 0x3, R0 ;  /* 0x00000003ff037819 */ /* 0x000fca0000011600 */
[----:B------:R-:W-:Y:S01]  /*6f80*/  IMAD R2, R3, 0x600, R2 ;  /* 0x0000060003027824 */ /* 0x000fe200078e0202 */
[----:B------:R-:W-:Y:S01]  /*6f90*/  LOP3.LUT R3, R0, 0x7, RZ, 0xc0, !PT ;  /* 0x0000000700037812 */ /* 0x000fe200078ec0ff */
[----:B------:R-:W-:Y:S01]  /*6fa0*/  IMAD R0, R4, 0x6, RZ ;  /* 0x0000000604007824 */ /* 0x000fe200078e02ff */
[----:B------:R-:W-:-:S03]  /*6fb0*/  PRMT R4, R22, 0x7632, R4 ;  /* 0x0000763216047816 */ /* 0x000fc60000000004 */
[----:B------:R-:W-:Y:S01]  /*6fc0*/  IMAD R3, R3, 0x18, R2 ;  /* 0x0000001803037824 */ /* 0x000fe200078e0202 */
[----:B------:R-:W-:-:S05]  /*6fd0*/  LOP3.LUT R0, R0, 0xfe, RZ, 0xc0, !PT ;  /* 0x000000fe00007812 */ /* 0x000fca00078ec0ff */
[----:B------:R-:W-:Y:S01]  /*6fe0*/  IMAD.IADD R3, R0, 0x1, R3 ;  /* 0x0000000100037824 */ /* 0x000fe200078e0203 */
[----:B------:R-:W-:-:S03]  /*6ff0*/  PRMT R0, R20, 0x7632, R0 ;  /* 0x0000763214007816 */ /* 0x000fc60000000000 */
[----:B-1----:R-:W-:-:S05]  /*7000*/  IMAD.WIDE.U32 R2, R3, 0x2, R6 ;  /* 0x0000000203027825 */ /* 0x002fca00078e0006 */
[----:B------:R-:W-:Y:S04]  /*7010*/  STG.E.U16 desc[UR8][R2.64], R0 ;  /* 0x0000000002007986 */ /* 0x000fe8000c101508 */
[----:B------:R-:W-:Y:S04]  /*7020*/  STG.E.U16 desc[UR8][R2.64+0x6], R4 ;  /* 0x0000060402007986 */ /* 0x000fe8000c101508 */
[----:B------:R-:W-:Y:S04]  /*7030*/  STG.E.U16 desc[UR8][R2.64+0x180], R9 ;  /* 0x0001800902007986 */ /* 0x000fe8000c101508 */
[----:B------:R-:W-:Y:S01]  /*7040*/  STG.E.U16 desc[UR8][R2.64+0x186], R8 ;  /* 0x0001860802007986 */ /* 0x000fe2000c101508 */
[----:B------:R-:W-:Y:S05]  /*7050*/  EXIT ;  /* 0x000000000000794d */ /* 0x000fea0003800000 */
.L_x_20:
[----:B------:R-:W-:-:S00]  /*7060*/  BRA `(.L_x_20) ;  /* 0xfffffffc00fc7947 */ /* 0x000fc0000383ffff */
[----:B------:R-:W-:-:S00]  /*7070*/  NOP ;  /* 0x0000000000007918 */ /* 0x000fc00000000000 */
        /* <DEDUP_REMOVED lines=8> */
.L_x_21:


//--------------------- .nv.shared.main_kernel    --------------------------
	.section	.nv.shared.main_kernel,"aw",@nobits
	.sectionflags	@""
	.align	2
.nv.shared.main_kernel:
	.zero		22528


//--------------------- .nv.shared.reserved.0     --------------------------
	.section	.nv.shared.reserved.0,"aw",@nobits
	.weak		__nv_reservedSMEM_offset_0_alias
	.size		__nv_reservedSMEM_offset_0_alias, 0, 64
	.other		__nv_reservedSMEM_offset_0_alias,@"STO_CUDA_RESERVED_SHARED STV_DEFAULT"
__nv_reservedSMEM_offset_0_alias:
	.zero		0
	.zero		64


//--------------------- .nv.constant0.main_kernel --------------------------
	.section	.nv.constant0.main_kernel,"a",@progbits
	.sectionflags	@""
	.align	4
.nv.constant0.main_kernel:
	.zero		920


//--------------------- SYMBOLS --------------------------

	.type		.nv.reservedSmem.offset0,@object
	.size		.nv.reservedSmem.offset0,0x4
	.type		.nv.reservedSmem.cap,@object
	.size		.nv.reservedSmem.cap,0x4
